	.target	sm_90a

	.elftype	@"ET_EXEC"


//--------------------- .note.nv.tkinfo           --------------------------
	.section	.note.nv.tkinfo,"",@"SHT_NOTE"
	.sectionflags	@"SHF_NOTE_NV_TKINFO"
	.tkinfo
        /*0018*/ 	.word	0x00000002
        /*0030*/ 	.string	""
        /*0030*/ 	.string	"ptxas"
        /*0030*/ 	.string	"Cuda compilation tools, release 13.0, V13.0.88"
        /*0030*/ 	.string	"Build cuda_13.0.r13.0/compiler.36424714_0"
        /*0030*/ 	.string	"-arch sm_90a -m 64 "



//--------------------- .note.nv.cuinfo           --------------------------
	.section	.note.nv.cuinfo,"",@"SHT_NOTE"
	.sectionflags	@"SHF_NOTE_NV_CUINFO"
        /*0018*/ 	.short	0x0002
        /*001a*/ 	.short	0x005a
        /*001c*/ 	.short	0x0082
	.zero		2


//--------------------- .nv.info                  --------------------------
	.section	.nv.info,"",@"SHT_CUDA_INFO"
	.align	4


	//----- nvinfo : EIATTR_REGCOUNT
	.align		4
        /*0000*/ 	.byte	0x04, 0x2f
        /*0002*/ 	.short	(.L_12 - .L_11)
	.align		4
.L_11:
        /*0004*/ 	.word	index@(_ZN7cutlass13device_kernelINS_4gemm6kernel13GemmUniversalIN4cute5tupleIJiiiiEEENS1_10collective13CollectiveMmaINS1_37MainloopSm90TmaGmmaWarpSpecializedFP8ILi5ENS5_IJNS4_1CILi2EEENSA_ILi1EEESC_EEENS1_35KernelTmaWarpSpecializedCooperativeEEENS5_IJNSA_ILi128EEENSA_ILi256EEENSA_ILi32EEEEEENS_12float_e5m2_tENS5_IJlSC_lEEESK_SL_NS4_8TiledMMAINS4_8MMA_AtomIJNS4_4SM904GMMA31MMA_64x256x32_F32E5M2E5M2_SS_TNILNSP_7ScaleInE1ELSR_1EEEEEENS4_6LayoutISD_NS5_IJSC_NSA_ILi0EEESV_EEEEENS5_IJNS4_10UnderscoreESY_SY_EEEEENS4_13SM90_TMA_LOADENS4_14ComposedLayoutINS4_7SwizzleILi1ELi4ELi3EEENS4_18smem_ptr_flag_bitsILi8EEENSU_INS5_IJNSA_ILi8EEESI_EEENS5_IJSI_SC_EEEEEEEvNS4_8identityENS4_23SM90_TMA_LOAD_MULTICASTES1B_vS1C_EENS_8epilogue10collective6detail29Sm90TmaWarpSpecializedAdapterINS1G_15DefaultEpilogueISK_SL_SL_NS1F_6thread17LinearCombinationISK_Li1EffLNS1K_9ScaleType4KindE0ELNS_15FloatRoundStyleE2ESK_EENS1_15EpilogueDefaultEEEEEvvEEEEvNT_6ParamsE)
        /*0008*/ 	.word	0x000000a8


	//----- nvinfo : EIATTR_FRAME_SIZE
	.align		4
.L_12:
        /*000c*/ 	.byte	0x04, 0x11
        /*000e*/ 	.short	(.L_14 - .L_13)
	.align		4
.L_13:
        /*0010*/ 	.word	index@(_ZN7cutlass13device_kernelINS_4gemm6kernel13GemmUniversalIN4cute5tupleIJiiiiEEENS1_10collective13CollectiveMmaINS1_37MainloopSm90TmaGmmaWarpSpecializedFP8ILi5ENS5_IJNS4_1CILi2EEENSA_ILi1EEESC_EEENS1_35KernelTmaWarpSpecializedCooperativeEEENS5_IJNSA_ILi128EEENSA_ILi256EEENSA_ILi32EEEEEENS_12float_e5m2_tENS5_IJlSC_lEEESK_SL_NS4_8TiledMMAINS4_8MMA_AtomIJNS4_4SM904GMMA31MMA_64x256x32_F32E5M2E5M2_SS_TNILNSP_7ScaleInE1ELSR_1EEEEEENS4_6LayoutISD_NS5_IJSC_NSA_ILi0EEESV_EEEEENS5_IJNS4_10UnderscoreESY_SY_EEEEENS4_13SM90_TMA_LOADENS4_14ComposedLayoutINS4_7SwizzleILi1ELi4ELi3EEENS4_18smem_ptr_flag_bitsILi8EEENSU_INS5_IJNSA_ILi8EEESI_EEENS5_IJSI_SC_EEEEEEEvNS4_8identityENS4_23SM90_TMA_LOAD_MULTICASTES1B_vS1C_EENS_8epilogue10collective6detail29Sm90TmaWarpSpecializedAdapterINS1G_15DefaultEpilogueISK_SL_SL_NS1F_6thread17LinearCombinationISK_Li1EffLNS1K_9ScaleType4KindE0ELNS_15FloatRoundStyleE2ESK_EENS1_15EpilogueDefaultEEEEEvvEEEEvNT_6ParamsE)
        /*0014*/ 	.word	0x00000108


	//----- nvinfo : EIATTR_MIN_STACK_SIZE
	.align		4
.L_14:
        /*0018*/ 	.byte	0x04, 0x12
        /*001a*/ 	.short	(.L_16 - .L_15)
	.align		4
.L_15:
        /*001c*/ 	.word	index@(_ZN7cutlass13device_kernelINS_4gemm6kernel13GemmUniversalIN4cute5tupleIJiiiiEEENS1_10collective13CollectiveMmaINS1_37MainloopSm90TmaGmmaWarpSpecializedFP8ILi5ENS5_IJNS4_1CILi2EEENSA_ILi1EEESC_EEENS1_35KernelTmaWarpSpecializedCooperativeEEENS5_IJNSA_ILi128EEENSA_ILi256EEENSA_ILi32EEEEEENS_12float_e5m2_tENS5_IJlSC_lEEESK_SL_NS4_8TiledMMAINS4_8MMA_AtomIJNS4_4SM904GMMA31MMA_64x256x32_F32E5M2E5M2_SS_TNILNSP_7ScaleInE1ELSR_1EEEEEENS4_6LayoutISD_NS5_IJSC_NSA_ILi0EEESV_EEEEENS5_IJNS4_10UnderscoreESY_SY_EEEEENS4_13SM90_TMA_LOADENS4_14ComposedLayoutINS4_7SwizzleILi1ELi4ELi3EEENS4_18smem_ptr_flag_bitsILi8EEENSU_INS5_IJNSA_ILi8EEESI_EEENS5_IJSI_SC_EEEEEEEvNS4_8identityENS4_23SM90_TMA_LOAD_MULTICASTES1B_vS1C_EENS_8epilogue10collective6detail29Sm90TmaWarpSpecializedAdapterINS1G_15DefaultEpilogueISK_SL_SL_NS1F_6thread17LinearCombinationISK_Li1EffLNS1K_9ScaleType4KindE0ELNS_15FloatRoundStyleE2ESK_EENS1_15EpilogueDefaultEEEEEvvEEEEvNT_6ParamsE)
        /*0020*/ 	.word	0x00000108
.L_16:


//--------------------- .nv.compat                --------------------------
	.section	.nv.compat,"",@"SHT_CUDA_COMPAT_INFO"
	.align	4
        /*0000*/ 	.byte	0x02, 0x09, 0x01, 0x00, 0x02, 0x02, 0x04, 0x00, 0x02, 0x05, 0x05, 0x00, 0x03, 0x07, 0x01, 0x01
        /*0010*/ 	.byte	0x02, 0x03, 0x01, 0x00, 0x02, 0x06, 0x01, 0x00, 0x04, 0x0b, 0x08, 0x00, 0x00, 0x00, 0x00, 0x00
        /*0020*/ 	.byte	0x00, 0x00, 0x00, 0x00


//--------------------- .nv.info._ZN7cutlass13device_kernelINS_4gemm6kernel13GemmUniversalIN4cute5tupleIJiiiiEEENS1_10collective13CollectiveMmaINS1_37MainloopSm90TmaGmmaWarpSpecializedFP8ILi5ENS5_IJNS4_1CILi2EEENSA_ILi1EEESC_EEENS1_35KernelTmaWarpSpecializedCooperativeEEENS5_IJNSA_ILi128EEENSA_ILi256EEENSA_ILi32EEEEEENS_12float_e5m2_tENS5_IJlSC_lEEESK_SL_NS4_8TiledMMAINS4_8MMA_AtomIJNS4_4SM904GMMA31MMA_64x256x32_F32E5M2E5M2_SS_TNILNSP_7ScaleInE1ELSR_1EEEEEENS4_6LayoutISD_NS5_IJSC_NSA_ILi0EEESV_EEEEENS5_IJNS4_10UnderscoreESY_SY_EEEEENS4_13SM90_TMA_LOADENS4_14ComposedLayoutINS4_7SwizzleILi1ELi4ELi3EEENS4_18smem_ptr_flag_bitsILi8EEENSU_INS5_IJNSA_ILi8EEESI_EEENS5_IJSI_SC_EEEEEEEvNS4_8identityENS4_23SM90_TMA_LOAD_MULTICASTES1B_vS1C_EENS_8epilogue10collective6detail29Sm90TmaWarpSpecializedAdapterINS1G_15DefaultEpilogueISK_SL_SL_NS1F_6thread17LinearCombinationISK_Li1EffLNS1K_9ScaleType4KindE0ELNS_15FloatRoundStyleE2ESK_EENS1_15EpilogueDefaultEEEEEvvEEEEvNT_6ParamsE --------------------------
	.section	.nv.info._ZN7cutlass13device_kernelINS_4gemm6kernel13GemmUniversalIN4cute5tupleIJiiiiEEENS1_10collective13CollectiveMmaINS1_37MainloopSm90TmaGmmaWarpSpecializedFP8ILi5ENS5_IJNS4_1CILi2EEENSA_ILi1EEESC_EEENS1_35KernelTmaWarpSpecializedCooperativeEEENS5_IJNSA_ILi128EEENSA_ILi256EEENSA_ILi32EEEEEENS_12float_e5m2_tENS5_IJlSC_lEEESK_SL_NS4_8TiledMMAINS4_8MMA_AtomIJNS4_4SM904GMMA31MMA_64x256x32_F32E5M2E5M2_SS_TNILNSP_7ScaleInE1ELSR_1EEEEEENS4_6LayoutISD_NS5_IJSC_NSA_ILi0EEESV_EEEEENS5_IJNS4_10UnderscoreESY_SY_EEEEENS4_13SM90_TMA_LOADENS4_14ComposedLayoutINS4_7SwizzleILi1ELi4ELi3EEENS4_18smem_ptr_flag_bitsILi8EEENSU_INS5_IJNSA_ILi8EEESI_EEENS5_IJSI_SC_EEEEEEEvNS4_8identityENS4_23SM90_TMA_LOAD_MULTICASTES1B_vS1C_EENS_8epilogue10collective6detail29Sm90TmaWarpSpecializedAdapterINS1G_15DefaultEpilogueISK_SL_SL_NS1F_6thread17LinearCombinationISK_Li1EffLNS1K_9ScaleType4KindE0ELNS_15FloatRoundStyleE2ESK_EENS1_15EpilogueDefaultEEEEEvvEEEEvNT_6ParamsE,"",@"SHT_CUDA_INFO"
	.sectionflags	@""
	.align	4


	//----- nvinfo : EIATTR_CUDA_API_VERSION
	.align		4
        /*0000*/ 	.byte	0x04, 0x37
        /*0002*/ 	.short	(.L_18 - .L_17)
.L_17:
        /*0004*/ 	.word	0x00000082


	//----- nvinfo : EIATTR_KPARAM_INFO
	.align		4
.L_18:
        /*0008*/ 	.byte	0x04, 0x17
        /*000a*/ 	.short	(.L_20 - .L_19)
.L_19:
        /*000c*/ 	.word	0x00000000
        /*0010*/ 	.short	0x0000
        /*0012*/ 	.short	0x0070
        /*0014*/ 	.byte	0x00, 0xf0, 0x01, 0x10


	//----- nvinfo : EIATTR_SPARSE_MMA_MASK
	.align		4
.L_20:
        /*0018*/ 	.byte	0x03, 0x50
        /*001a*/ 	.short	0x0000


	//----- nvinfo : EIATTR_MAXREG_COUNT
	.align		4
        /*001c*/ 	.byte	0x03, 0x1b
        /*001e*/ 	.short	0x00a8


	//----- nvinfo : EIATTR_NUM_BARRIERS
	.align		4
        /*0020*/ 	.byte	0x02, 0x4c
        /*0022*/ 	.byte	0x01
	.zero		1


	//----- nvinfo : EIATTR_ANNOTATIONS
	.align		4
        /*0024*/ 	.byte	0x04, 0x55
        /*0026*/ 	.short	(.L_22 - .L_21)


	//   ....[0]....
.L_21:
        /*0028*/ 	.word	0x00000001
        /*002c*/ 	.byte	0x30, 0x07, 0x00, 0x00, 0x01, 0x00, 0x00, 0x00, 0x20, 0x08, 0x00, 0x00, 0x01, 0x00, 0x00, 0x00
        /* <DEDUP_REMOVED lines=198> */
        /*0c9c*/ 	.byte	0x60, 0x03, 0x01, 0x00


	//----- nvinfo : EIATTR_MERCURY_ISA_VERSION
	.align		4
.L_22:
        /*0ca0*/ 	.byte	0x03, 0x5f
        /*0ca2*/ 	.short	0x0101


	//----- nvinfo : EIATTR_INT_WARP_WIDE_INSTR_OFFSETS
	.align		4
        /*0ca4*/ 	.byte	0x04, 0x31
        /*0ca6*/ 	.short	(.L_24 - .L_23)


	//   ....[0]....
.L_23:
        /*0ca8*/ 	.word	0x00000570


	//   ....[1]....
        /*0cac*/ 	.word	0x00000590


	//   ....[2]....
        /*0cb0*/ 	.word	0x00000700


	//----- nvinfo : EIATTR_COOP_GROUP_MASK_REGIDS
	.align		4
.L_24:
        /*0cb4*/ 	.byte	0x04, 0x29
        /*0cb6*/ 	.short	(.L_26 - .L_25)


	//   ....[0]....
.L_25:
        /*0cb8*/ 	.word	0xffffffff


	//   ....[1]....
        /*0cbc*/ 	.word	0xffffffff


	//   ....[2]....
        /*0cc0*/ 	.word	0xffffffff


	//   ....[3]....
        /*0cc4*/ 	.word	0xffffffff


	//   ....[4]....
        /*0cc8*/ 	.word	0xffffffff


	//   ....[5]....
        /*0ccc*/ 	.word	0xffffffff


	//----- nvinfo : EIATTR_COOP_GROUP_INSTR_OFFSETS
	.align		4
.L_26:
        /*0cd0*/ 	.byte	0x04, 0x28
        /*0cd2*/ 	.short	(.L_28 - .L_27)


	//   ....[0]....
.L_27:
        /*0cd4*/ 	.word	0x00000070


	//   ....[1]....
        /*0cd8*/ 	.word	0x00000080


	//   ....[2]....
        /*0cdc*/ 	.word	0x000001a0


	//   ....[3]....
        /*0ce0*/ 	.word	0x000003e0


	//   ....[4]....
        /*0ce4*/ 	.word	0x00000860


	//   ....[5]....
        /*0ce8*/ 	.word	0x000015e0


	//----- nvinfo : EIATTR_REG_RECONFIG
	.align		4
.L_28:
        /*0cec*/ 	.byte	0x01, 0x54
	.zero		2


	//----- nvinfo : EIATTR_MBARRIER_INSTR_OFFSETS
	.align		4
        /*0cf0*/ 	.byte	0x04, 0x39
        /*0cf2*/ 	.short	(.L_30 - .L_29)


	//   ....[0]....
.L_29:
        /*0cf4*/ 	.word	0x00000320
        /*0cf8*/ 	.word	0x000000ff
        /*0cfc*/ 	.word	0x00000000
        /*0d00*/ 	.short	0x0100
        /*0d02*/ 	.byte	0x09
	.zero		1


	//   ....[1]....
        /*0d04*/ 	.word	0x00000330
        /*0d08*/ 	.word	0x000000ff
        /*0d0c*/ 	.word	0x00000028
        /*0d10*/ 	.short	0x0100
        /*0d12*/ 	.byte	0x09
	.zero		1


	//   ....[2]....
        /*0d14*/ 	.word	0x00000340
        /*0d18*/ 	.word	0x000000ff
        /*0d1c*/ 	.word	0x00000008
        /*0d20*/ 	.short	0x0100
        /*0d22*/ 	.byte	0x09
	.zero		1


	//   ....[3]....
        /*0d24*/ 	.word	0x00000350
        /*0d28*/ 	.word	0x000000ff
        /*0d2c*/ 	.word	0x00000030
        /*0d30*/ 	.short	0x0100
        /*0d32*/ 	.byte	0x09
	.zero		1


	//   ....[4]....
        /*0d34*/ 	.word	0x00000360
        /*0d38*/ 	.word	0x000000ff
        /*0d3c*/ 	.word	0x00000010
        /*0d40*/ 	.short	0x0100
        /*0d42*/ 	.byte	0x09
	.zero		1


	//   ....[5]....
        /*0d44*/ 	.word	0x00000370
        /*0d48*/ 	.word	0x000000ff
        /*0d4c*/ 	.word	0x00000038
        /*0d50*/ 	.short	0x0100
        /*0d52*/ 	.byte	0x09
	.zero		1


	//   ....[6]....
        /*0d54*/ 	.word	0x00000380
        /*0d58*/ 	.word	0x000000ff
        /*0d5c*/ 	.word	0x00000018
        /*0d60*/ 	.short	0x0100
        /*0d62*/ 	.byte	0x09
	.zero		1


	//   ....[7]....
        /*0d64*/ 	.word	0x00000390
        /*0d68*/ 	.word	0x000000ff
        /*0d6c*/ 	.word	0x00000040
        /*0d70*/ 	.short	0x0100
        /*0d72*/ 	.byte	0x09
	.zero		1


	//   ....[8]....
        /*0d74*/ 	.word	0x000003a0
        /*0d78*/ 	.word	0x000000ff
        /*0d7c*/ 	.word	0x00000020
        /*0d80*/ 	.short	0x0100
        /*0d82*/ 	.byte	0x09
	.zero		1


	//   ....[9]....
        /*0d84*/ 	.word	0x000003b0
        /*0d88*/ 	.word	0x000000ff
        /*0d8c*/ 	.word	0x00000048
        /*0d90*/ 	.short	0x0100
        /*0d92*/ 	.byte	0x09
	.zero		1


	//   ....[10]....
        /*0d94*/ 	.word	0x00000790
        /*0d98*/ 	.word	0x000000ff
        /*0d9c*/ 	.word	0x00000060
        /*0da0*/ 	.short	0x0100
        /*0da2*/ 	.byte	0x06
	.zero		1


	//   ....[11]....
        /*0da4*/ 	.word	0x00000800
        /*0da8*/ 	.word	0x000000ff
        /*0dac*/ 	.word	0x00000068
        /*0db0*/ 	.short	0x0100
        /*0db2*/ 	.byte	0x06
	.zero		1


	//   ....[12]....
        /*0db4*/ 	.word	0x00001df0
        /*0db8*/ 	.word	0x000000ff
        /*0dbc*/ 	.word	0x00000000
        /*0dc0*/ 	.short	0x010a
        /*0dc2*/ 	.byte	0x06
	.zero		1


	//   ....[13]....
        /*0dc4*/ 	.word	0x00001e30
        /*0dc8*/ 	.word	0x000000ff
        /*0dcc*/ 	.word	0x00000000
        /*0dd0*/ 	.short	0x010a
        /*0dd2*/ 	.byte	0x06
	.zero		1


	//   ....[14]....
        /*0dd4*/ 	.word	0x00002ff0
        /*0dd8*/ 	.word	0x000000ff
        /*0ddc*/ 	.word	0x00000000
        /*0de0*/ 	.short	0x010a
        /*0de2*/ 	.byte	0x09
	.zero		1


	//   ....[15]....
        /*0de4*/ 	.word	0x00003030
        /*0de8*/ 	.word	0x000000ff
        /*0dec*/ 	.word	0x00000000
        /*0df0*/ 	.short	0x010a
        /*0df2*/ 	.byte	0x09
	.zero		1


	//   ....[16]....
        /*0df4*/ 	.word	0x00004070
        /*0df8*/ 	.word	0x000000e5
        /*0dfc*/ 	.word	0x00000000
        /*0e00*/ 	.short	0x0101
        /*0e02*/ 	.byte	0x3f
	.zero		1


	//   ....[17]....
        /*0e04*/ 	.word	0x00005290
        /*0e08*/ 	.word	0x00000018
        /*0e0c*/ 	.word	0x00000000
        /*0e10*/ 	.short	0x0101
        /*0e12*/ 	.byte	0x3f
	.zero		1


	//   ....[18]....
        /*0e14*/ 	.word	0x0000f4d0
        /*0e18*/ 	.word	0x0000000d
        /*0e1c*/ 	.word	0x00000028
        /*0e20*/ 	.short	0x010a
        /*0e22*/ 	.byte	0x3f
	.zero		1


	//   ....[19]....
        /*0e24*/ 	.word	0x0000f8b0
        /*0e28*/ 	.word	0x00000004
        /*0e2c*/ 	.word	0x00000068
        /*0e30*/ 	.short	0x0101
        /*0e32*/ 	.byte	0x3f
	.zero		1


	//   ....[20]....
        /*0e34*/ 	.word	0x00010020
        /*0e38*/ 	.word	0x00000005
        /*0e3c*/ 	.word	0x00000000
        /*0e40*/ 	.short	0x010a
        /*0e42*/ 	.byte	0x3f
	.zero		1


	//   ....[21]....
        /*0e44*/ 	.word	0x000100a0
        /*0e48*/ 	.word	0x00000007
        /*0e4c*/ 	.word	0x00000000
        /*0e50*/ 	.short	0x010a
        /*0e52*/ 	.byte	0x3f
	.zero		1


	//   ....[22]....
        /*0e54*/ 	.word	0x00010130
        /*0e58*/ 	.word	0x00000006
        /*0e5c*/ 	.word	0x00000000
        /*0e60*/ 	.short	0x010a
        /*0e62*/ 	.byte	0x3f
	.zero		1


	//   ....[23]....
        /*0e64*/ 	.word	0x000101c0
        /*0e68*/ 	.word	0x00000007
        /*0e6c*/ 	.word	0x00000000
        /*0e70*/ 	.short	0x010a
        /*0e72*/ 	.byte	0x3f
	.zero		1


	//   ....[24]....
        /*0e74*/ 	.word	0x00010250
        /*0e78*/ 	.word	0x00000003
        /*0e7c*/ 	.word	0x00000000
        /*0e80*/ 	.short	0x010a
        /*0e82*/ 	.byte	0x3f
	.zero		1


	//   ....[25]....
        /*0e84*/ 	.word	0x000102c0
        /*0e88*/ 	.word	0x00000003
        /*0e8c*/ 	.word	0x00000000
        /*0e90*/ 	.short	0x010a
        /*0e92*/ 	.byte	0x3f
	.zero		1


	//   ....[26]....
        /*0e94*/ 	.word	0x00010330
        /*0e98*/ 	.word	0x00000000
        /*0e9c*/ 	.word	0x00000000
        /*0ea0*/ 	.short	0x010a
        /*0ea2*/ 	.byte	0x3f
	.zero		1


	//   ....[27]....
        /*0ea4*/ 	.word	0x00010410
        /*0ea8*/ 	.word	0x0000000d
        /*0eac*/ 	.word	0x00000028
        /*0eb0*/ 	.short	0x010a
        /*0eb2*/ 	.byte	0x3f
	.zero		1


	//   ....[28]....
        /*0eb4*/ 	.word	0x000104e0
        /*0eb8*/ 	.word	0x00000005
        /*0ebc*/ 	.word	0x00000000
        /*0ec0*/ 	.short	0x010a
        /*0ec2*/ 	.byte	0x3f
	.zero		1


	//   ....[29]....
        /*0ec4*/ 	.word	0x00010530
        /*0ec8*/ 	.word	0x00000007
        /*0ecc*/ 	.word	0x00000000
        /*0ed0*/ 	.short	0x010a
        /*0ed2*/ 	.byte	0x3f
	.zero		1


	//   ....[30]....
        /*0ed4*/ 	.word	0x00010580
        /*0ed8*/ 	.word	0x00000006
        /*0edc*/ 	.word	0x00000000
        /*0ee0*/ 	.short	0x010a
        /*0ee2*/ 	.byte	0x3f
	.zero		1


	//   ....[31]....
        /*0ee4*/ 	.word	0x000105d0
        /*0ee8*/ 	.word	0x00000007
        /*0eec*/ 	.word	0x00000000
        /*0ef0*/ 	.short	0x010a
        /*0ef2*/ 	.byte	0x3f
	.zero		1


	//----- nvinfo : EIATTR_NUM_MBARRIERS
	.align		4
.L_30:
        /*0ef4*/ 	.byte	0x03, 0x38
        /*0ef6*/ 	.short	0x000c


	//----- nvinfo : EIATTR_EXIT_INSTR_OFFSETS
	.align		4
        /*0ef8*/ 	.byte	0x04, 0x1c
        /*0efa*/ 	.short	(.L_32 - .L_31)


	//   ....[0]....
.L_31:
        /*0efc*/ 	.word	0x000009f0


	//   ....[1]....
        /*0f00*/ 	.word	0x00001280


	//   ....[2]....
        /*0f04*/ 	.word	0x0000ebb0


	//   ....[3]....
        /*0f08*/ 	.word	0x0000f140


	//   ....[4]....
        /*0f0c*/ 	.word	0x000102a0


	//----- nvinfo : EIATTR_MAX_THREADS
	.align		4
.L_32:
        /*0f10*/ 	.byte	0x04, 0x05
        /*0f12*/ 	.short	(.L_34 - .L_33)
.L_33:
        /*0f14*/ 	.word	0x00000180
        /*0f18*/ 	.word	0x00000001
        /*0f1c*/ 	.word	0x00000001


	//----- nvinfo : EIATTR_CRS_STACK_SIZE
	.align		4
.L_34:
        /*0f20*/ 	.byte	0x04, 0x1e
        /*0f22*/ 	.short	(.L_36 - .L_35)
.L_35:
        /*0f24*/ 	.word	0x00000000


	//----- nvinfo : EIATTR_CBANK_PARAM_SIZE
	.align		4
.L_36:
        /*0f28*/ 	.byte	0x03, 0x19
        /*0f2a*/ 	.short	0x0470


	//----- nvinfo : EIATTR_PARAM_CBANK
	.align		4
        /*0f2c*/ 	.byte	0x04, 0x0a
        /*0f2e*/ 	.short	(.L_38 - .L_37)
	.align		4
.L_37:
        /*0f30*/ 	.word	index@(.nv.constant0._ZN7cutlass13device_kernelINS_4gemm6kernel13GemmUniversalIN4cute5tupleIJiiiiEEENS1_10collective13CollectiveMmaINS1_37MainloopSm90TmaGmmaWarpSpecializedFP8ILi5ENS5_IJNS4_1CILi2EEENSA_ILi1EEESC_EEENS1_35KernelTmaWarpSpecializedCooperativeEEENS5_IJNSA_ILi128EEENSA_ILi256EEENSA_ILi32EEEEEENS_12float_e5m2_tENS5_IJlSC_lEEESK_SL_NS4_8TiledMMAINS4_8MMA_AtomIJNS4_4SM904GMMA31MMA_64x256x32_F32E5M2E5M2_SS_TNILNSP_7ScaleInE1ELSR_1EEEEEENS4_6LayoutISD_NS5_IJSC_NSA_ILi0EEESV_EEEEENS5_IJNS4_10UnderscoreESY_SY_EEEEENS4_13SM90_TMA_LOADENS4_14ComposedLayoutINS4_7SwizzleILi1ELi4ELi3EEENS4_18smem_ptr_flag_bitsILi8EEENSU_INS5_IJNSA_ILi8EEESI_EEENS5_IJSI_SC_EEEEEEEvNS4_8identityENS4_23SM90_TMA_LOAD_MULTICASTES1B_vS1C_EENS_8epilogue10collective6detail29Sm90TmaWarpSpecializedAdapterINS1G_15DefaultEpilogueISK_SL_SL_NS1F_6thread17LinearCombinationISK_Li1EffLNS1K_9ScaleType4KindE0ELNS_15FloatRoundStyleE2ESK_EENS1_15EpilogueDefaultEEEEEvvEEEEvNT_6ParamsE)
        /*0f34*/ 	.short	0x0210
        /*0f36*/ 	.short	0x0470


	//----- nvinfo : EIATTR_SW_WAR
	.align		4
.L_38:
        /*0f38*/ 	.byte	0x04, 0x36
        /*0f3a*/ 	.short	(.L_40 - .L_39)
.L_39:
        /*0f3c*/ 	.word	0x00000008
.L_40:


//--------------------- .nv.callgraph             --------------------------
	.section	.nv.callgraph,"",@"SHT_CUDA_CALLGRAPH"
	.align	4
	.sectionentsize	8
	.align		4
        /*0000*/ 	.word	0x00000000
	.align		4
        /*0004*/ 	.word	0xffffffff
	.align		4
        /*0008*/ 	.word	0x00000000
	.align		4
        /*000c*/ 	.word	0xfffffffe
	.align		4
        /*0010*/ 	.word	0x00000000
	.align		4
        /*0014*/ 	.word	0xfffffffd
	.align		4
        /*0018*/ 	.word	0x00000000
	.align		4
        /*001c*/ 	.word	0xfffffffc


//--------------------- .nv.constant4             --------------------------
	.section	.nv.constant4,"a",@progbits
	.align	8
	.align		8
.nv.constant4:
        /*0000*/ 	.dword	_ZN39_INTERNAL_a5e91b00_4_k_cu_45f49f80_56754cuda3std3__45__cpo5beginE
	.align		8
        /*0008*/ 	.dword	_ZN39_INTERNAL_a5e91b00_4_k_cu_45f49f80_56754cuda3std3__45__cpo3endE
	.align		8
        /*0010*/ 	.dword	_ZN39_INTERNAL_a5e91b00_4_k_cu_45f49f80_56754cuda3std3__45__cpo6cbeginE
	.align		8
        /*0018*/ 	.dword	_ZN39_INTERNAL_a5e91b00_4_k_cu_45f49f80_56754cuda3std3__45__cpo4cendE
	.align		8
        /*0020*/ 	.dword	_ZN39_INTERNAL_a5e91b00_4_k_cu_45f49f80_56754cuda3std3__441_GLOBAL__N__a5e91b00_4_k_cu_45f49f80_56756ignoreE
	.align		8
        /*0028*/ 	.dword	_ZN39_INTERNAL_a5e91b00_4_k_cu_45f49f80_56754cuda3std3__419piecewise_constructE
	.align		8
        /*0030*/ 	.dword	_ZN39_INTERNAL_a5e91b00_4_k_cu_45f49f80_56754cuda3std3__48in_placeE
	.align		8
        /*0038*/ 	.dword	_ZN39_INTERNAL_a5e91b00_4_k_cu_45f49f80_56754cuda3std6ranges3__45__cpo4swapE
	.align		8
        /*0040*/ 	.dword	_ZN39_INTERNAL_a5e91b00_4_k_cu_45f49f80_56754cuda3std6ranges3__45__cpo9iter_moveE
	.align		8
        /*0048*/ 	.dword	_ZN39_INTERNAL_a5e91b00_4_k_cu_45f49f80_56754cute7productE
	.align		8
        /*0050*/ 	.dword	_ZN39_INTERNAL_a5e91b00_4_k_cu_45f49f80_56754cute1_E


//--------------------- .text._ZN7cutlass13device_kernelINS_4gemm6kernel13GemmUniversalIN4cute5tupleIJiiiiEEENS1_10collective13CollectiveMmaINS1_37MainloopSm90TmaGmmaWarpSpecializedFP8ILi5ENS5_IJNS4_1CILi2EEENSA_ILi1EEESC_EEENS1_35KernelTmaWarpSpecializedCooperativeEEENS5_IJNSA_ILi128EEENSA_ILi256EEENSA_ILi32EEEEEENS_12float_e5m2_tENS5_IJlSC_lEEESK_SL_NS4_8TiledMMAINS4_8MMA_AtomIJNS4_4SM904GMMA31MMA_64x256x32_F32E5M2E5M2_SS_TNILNSP_7ScaleInE1ELSR_1EEEEEENS4_6LayoutISD_NS5_IJSC_NSA_ILi0EEESV_EEEEENS5_IJNS4_10UnderscoreESY_SY_EEEEENS4_13SM90_TMA_LOADENS4_14ComposedLayoutINS4_7SwizzleILi1ELi4ELi3EEENS4_18smem_ptr_flag_bitsILi8EEENSU_INS5_IJNSA_ILi8EEESI_EEENS5_IJSI_SC_EEEEEEEvNS4_8identityENS4_23SM90_TMA_LOAD_MULTICASTES1B_vS1C_EENS_8epilogue10collective6detail29Sm90TmaWarpSpecializedAdapterINS1G_15DefaultEpilogueISK_SL_SL_NS1F_6thread17LinearCombinationISK_Li1EffLNS1K_9ScaleType4KindE0ELNS_15FloatRoundStyleE2ESK_EENS1_15EpilogueDefaultEEEEEvvEEEEvNT_6ParamsE --------------------------
	.section	.text._ZN7cutlass13device_kernelINS_4gemm6kernel13GemmUniversalIN4cute5tupleIJiiiiEEENS1_10collective13CollectiveMmaINS1_37MainloopSm90TmaGmmaWarpSpecializedFP8ILi5ENS5_IJNS4_1CILi2EEENSA_ILi1EEESC_EEENS1_35KernelTmaWarpSpecializedCooperativeEEENS5_IJNSA_ILi128EEENSA_ILi256EEENSA_ILi32EEEEEENS_12float_e5m2_tENS5_IJlSC_lEEESK_SL_NS4_8TiledMMAINS4_8MMA_AtomIJNS4_4SM904GMMA31MMA_64x256x32_F32E5M2E5M2_SS_TNILNSP_7ScaleInE1ELSR_1EEEEEENS4_6LayoutISD_NS5_IJSC_NSA_ILi0EEESV_EEEEENS5_IJNS4_10UnderscoreESY_SY_EEEEENS4_13SM90_TMA_LOADENS4_14ComposedLayoutINS4_7SwizzleILi1ELi4ELi3EEENS4_18smem_ptr_flag_bitsILi8EEENSU_INS5_IJNSA_ILi8EEESI_EEENS5_IJSI_SC_EEEEEEEvNS4_8identityENS4_23SM90_TMA_LOAD_MULTICASTES1B_vS1C_EENS_8epilogue10collective6detail29Sm90TmaWarpSpecializedAdapterINS1G_15DefaultEpilogueISK_SL_SL_NS1F_6thread17LinearCombinationISK_Li1EffLNS1K_9ScaleType4KindE0ELNS_15FloatRoundStyleE2ESK_EENS1_15EpilogueDefaultEEEEEvvEEEEvNT_6ParamsE,"ax",@progbits
	.align	128
.text._ZN7cutlass13device_kernelINS_4gemm6kernel13GemmUniversalIN4cute5tupleIJiiiiEEENS1_10collective13CollectiveMmaINS1_37MainloopSm90TmaGmmaWarpSpecializedFP8ILi5ENS5_IJNS4_1CILi2EEENSA_ILi1EEESC_EEENS1_35KernelTmaWarpSpecializedCooperativeEEENS5_IJNSA_ILi128EEENSA_ILi256EEENSA_ILi32EEEEEENS_12float_e5m2_tENS5_IJlSC_lEEESK_SL_NS4_8TiledMMAINS4_8MMA_AtomIJNS4_4SM904GMMA31MMA_64x256x32_F32E5M2E5M2_SS_TNILNSP_7ScaleInE1ELSR_1EEEEEENS4_6LayoutISD_NS5_IJSC_NSA_ILi0EEESV_EEEEENS5_IJNS4_10UnderscoreESY_SY_EEEEENS4_13SM90_TMA_LOADENS4_14ComposedLayoutINS4_7SwizzleILi1ELi4ELi3EEENS4_18smem_ptr_flag_bitsILi8EEENSU_INS5_IJNSA_ILi8EEESI_EEENS5_IJSI_SC_EEEEEEEvNS4_8identityENS4_23SM90_TMA_LOAD_MULTICASTES1B_vS1C_EENS_8epilogue10collective6detail29Sm90TmaWarpSpecializedAdapterINS1G_15DefaultEpilogueISK_SL_SL_NS1F_6thread17LinearCombinationISK_Li1EffLNS1K_9ScaleType4KindE0ELNS_15FloatRoundStyleE2ESK_EENS1_15EpilogueDefaultEEEEEvvEEEEvNT_6ParamsE:
        .type           _ZN7cutlass13device_kernelINS_4gemm6kernel13GemmUniversalIN4cute5tupleIJiiiiEEENS1_10collective13CollectiveMmaINS1_37MainloopSm90TmaGmmaWarpSpecializedFP8ILi5ENS5_IJNS4_1CILi2EEENSA_ILi1EEESC_EEENS1_35KernelTmaWarpSpecializedCooperativeEEENS5_IJNSA_ILi128EEENSA_ILi256EEENSA_ILi32EEEEEENS_12float_e5m2_tENS5_IJlSC_lEEESK_SL_NS4_8TiledMMAINS4_8MMA_AtomIJNS4_4SM904GMMA31MMA_64x256x32_F32E5M2E5M2_SS_TNILNSP_7ScaleInE1ELSR_1EEEEEENS4_6LayoutISD_NS5_IJSC_NSA_ILi0EEESV_EEEEENS5_IJNS4_10UnderscoreESY_SY_EEEEENS4_13SM90_TMA_LOADENS4_14ComposedLayoutINS4_7SwizzleILi1ELi4ELi3EEENS4_18smem_ptr_flag_bitsILi8EEENSU_INS5_IJNSA_ILi8EEESI_EEENS5_IJSI_SC_EEEEEEEvNS4_8identityENS4_23SM90_TMA_LOAD_MULTICASTES1B_vS1C_EENS_8epilogue10collective6detail29Sm90TmaWarpSpecializedAdapterINS1G_15DefaultEpilogueISK_SL_SL_NS1F_6thread17LinearCombinationISK_Li1EffLNS1K_9ScaleType4KindE0ELNS_15FloatRoundStyleE2ESK_EENS1_15EpilogueDefaultEEEEEvvEEEEvNT_6ParamsE,@function
        .size           _ZN7cutlass13device_kernelINS_4gemm6kernel13GemmUniversalIN4cute5tupleIJiiiiEEENS1_10collective13CollectiveMmaINS1_37MainloopSm90TmaGmmaWarpSpecializedFP8ILi5ENS5_IJNS4_1CILi2EEENSA_ILi1EEESC_EEENS1_35KernelTmaWarpSpecializedCooperativeEEENS5_IJNSA_ILi128EEENSA_ILi256EEENSA_ILi32EEEEEENS_12float_e5m2_tENS5_IJlSC_lEEESK_SL_NS4_8TiledMMAINS4_8MMA_AtomIJNS4_4SM904GMMA31MMA_64x256x32_F32E5M2E5M2_SS_TNILNSP_7ScaleInE1ELSR_1EEEEEENS4_6LayoutISD_NS5_IJSC_NSA_ILi0EEESV_EEEEENS5_IJNS4_10UnderscoreESY_SY_EEEEENS4_13SM90_TMA_LOADENS4_14ComposedLayoutINS4_7SwizzleILi1ELi4ELi3EEENS4_18smem_ptr_flag_bitsILi8EEENSU_INS5_IJNSA_ILi8EEESI_EEENS5_IJSI_SC_EEEEEEEvNS4_8identityENS4_23SM90_TMA_LOAD_MULTICASTES1B_vS1C_EENS_8epilogue10collective6detail29Sm90TmaWarpSpecializedAdapterINS1G_15DefaultEpilogueISK_SL_SL_NS1F_6thread17LinearCombinationISK_Li1EffLNS1K_9ScaleType4KindE0ELNS_15FloatRoundStyleE2ESK_EENS1_15EpilogueDefaultEEEEEvvEEEEvNT_6ParamsE,(.L_x_336 - _ZN7cutlass13device_kernelINS_4gemm6kernel13GemmUniversalIN4cute5tupleIJiiiiEEENS1_10collective13CollectiveMmaINS1_37MainloopSm90TmaGmmaWarpSpecializedFP8ILi5ENS5_IJNS4_1CILi2EEENSA_ILi1EEESC_EEENS1_35KernelTmaWarpSpecializedCooperativeEEENS5_IJNSA_ILi128EEENSA_ILi256EEENSA_ILi32EEEEEENS_12float_e5m2_tENS5_IJlSC_lEEESK_SL_NS4_8TiledMMAINS4_8MMA_AtomIJNS4_4SM904GMMA31MMA_64x256x32_F32E5M2E5M2_SS_TNILNSP_7ScaleInE1ELSR_1EEEEEENS4_6LayoutISD_NS5_IJSC_NSA_ILi0EEESV_EEEEENS5_IJNS4_10UnderscoreESY_SY_EEEEENS4_13SM90_TMA_LOADENS4_14ComposedLayoutINS4_7SwizzleILi1ELi4ELi3EEENS4_18smem_ptr_flag_bitsILi8EEENSU_INS5_IJNSA_ILi8EEESI_EEENS5_IJSI_SC_EEEEEEEvNS4_8identityENS4_23SM90_TMA_LOAD_MULTICASTES1B_vS1C_EENS_8epilogue10collective6detail29Sm90TmaWarpSpecializedAdapterINS1G_15DefaultEpilogueISK_SL_SL_NS1F_6thread17LinearCombinationISK_Li1EffLNS1K_9ScaleType4KindE0ELNS_15FloatRoundStyleE2ESK_EENS1_15EpilogueDefaultEEEEEvvEEEEvNT_6ParamsE)
        .other          _ZN7cutlass13device_kernelINS_4gemm6kernel13GemmUniversalIN4cute5tupleIJiiiiEEENS1_10collective13CollectiveMmaINS1_37MainloopSm90TmaGmmaWarpSpecializedFP8ILi5ENS5_IJNS4_1CILi2EEENSA_ILi1EEESC_EEENS1_35KernelTmaWarpSpecializedCooperativeEEENS5_IJNSA_ILi128EEENSA_ILi256EEENSA_ILi32EEEEEENS_12float_e5m2_tENS5_IJlSC_lEEESK_SL_NS4_8TiledMMAINS4_8MMA_AtomIJNS4_4SM904GMMA31MMA_64x256x32_F32E5M2E5M2_SS_TNILNSP_7ScaleInE1ELSR_1EEEEEENS4_6LayoutISD_NS5_IJSC_NSA_ILi0EEESV_EEEEENS5_IJNS4_10UnderscoreESY_SY_EEEEENS4_13SM90_TMA_LOADENS4_14ComposedLayoutINS4_7SwizzleILi1ELi4ELi3EEENS4_18smem_ptr_flag_bitsILi8EEENSU_INS5_IJNSA_ILi8EEESI_EEENS5_IJSI_SC_EEEEEEEvNS4_8identityENS4_23SM90_TMA_LOAD_MULTICASTES1B_vS1C_EENS_8epilogue10collective6detail29Sm90TmaWarpSpecializedAdapterINS1G_15DefaultEpilogueISK_SL_SL_NS1F_6thread17LinearCombinationISK_Li1EffLNS1K_9ScaleType4KindE0ELNS_15FloatRoundStyleE2ESK_EENS1_15EpilogueDefaultEEEEEvvEEEEvNT_6ParamsE,@"STO_CUDA_ENTRY STV_DEFAULT"
_ZN7cutlass13device_kernelINS_4gemm6kernel13GemmUniversalIN4cute5tupleIJiiiiEEENS1_10collective13CollectiveMmaINS1_37MainloopSm90TmaGmmaWarpSpecializedFP8ILi5ENS5_IJNS4_1CILi2EEENSA_ILi1EEESC_EEENS1_35KernelTmaWarpSpecializedCooperativeEEENS5_IJNSA_ILi128EEENSA_ILi256EEENSA_ILi32EEEEEENS_12float_e5m2_tENS5_IJlSC_lEEESK_SL_NS4_8TiledMMAINS4_8MMA_AtomIJNS4_4SM904GMMA31MMA_64x256x32_F32E5M2E5M2_SS_TNILNSP_7ScaleInE1ELSR_1EEEEEENS4_6LayoutISD_NS5_IJSC_NSA_ILi0EEESV_EEEEENS5_IJNS4_10UnderscoreESY_SY_EEEEENS4_13SM90_TMA_LOADENS4_14ComposedLayoutINS4_7SwizzleILi1ELi4ELi3EEENS4_18smem_ptr_flag_bitsILi8EEENSU_INS5_IJNSA_ILi8EEESI_EEENS5_IJSI_SC_EEEEEEEvNS4_8identityENS4_23SM90_TMA_LOAD_MULTICASTES1B_vS1C_EENS_8epilogue10collective6detail29Sm90TmaWarpSpecializedAdapterINS1G_15DefaultEpilogueISK_SL_SL_NS1F_6thread17LinearCombinationISK_Li1EffLNS1K_9ScaleType4KindE0ELNS_15FloatRoundStyleE2ESK_EENS1_15EpilogueDefaultEEEEEvvEEEEvNT_6ParamsE:
[----:B------:R-:W0:Y:S02]  /*0000*/  LDC R1, c[0x0][0x28] ;  /* 0x00000a00ff017b82 */ /* 0x000e240000000800 */
[----:B0-----:R-:W-:Y:S01]  /*0010*/  VIADD R1, R1, 0xfffffef8 ;  /* 0xfffffef801017836 */ /* 0x001fe20000000000 */
[----:B------:R-:W0:Y:S01]  /*0020*/  S2R R4, SR_TID.X ;  /* 0x0000000000047919 */ /* 0x000e220000002100 */
[----:B------:R-:W-:Y:S01]  /*0030*/  ELECT P0, URZ, PT ;  /* 0x00000000003f782f */ /* 0x000fe20003800000 */
[----:B------:R-:W-:Y:S01]  /*0040*/  BSSY B0, `(.L_x_0) ;  /* 0x0000015000007945 */ /* 0x000fe20003800000 */
[--C-:B0-----:R-:W-:Y:S02]  /*0050*/  SHF.R.U32.HI R0, RZ, 0x5, R4.reuse ;  /* 0x00000005ff007819 */ /* 0x101fe40000011604 */
[----:B------:R-:W-:-:S03]  /*0060*/  SHF.R.U32.HI R2, RZ, 0x7, R4 ;  /* 0x00000007ff027819 */ /* 0x000fc60000011604 */
[----:B------:R-:W0:Y:S04]  /*0070*/  SHFL.IDX PT, R3, R0, RZ, 0x1f ;  /* 0x00001fff00037589 */ /* 0x000e2800000e0000 */
[----:B------:R-:W1:Y:S01]  /*0080*/  SHFL.IDX PT, R2, R2, RZ, 0x1f ;  /* 0x00001fff02027589 */ /* 0x000e6200000e0000 */
[----:B0-----:R-:W-:Y:S02]  /*0090*/  R2UR UR4, R3 ;  /* 0x00000000030472ca */ /* 0x001fe400000e0000 */
[----:B-1----:R-:W-:-:S11]  /*00a0*/  R2UR UR6, R2 ;  /* 0x00000000020672ca */ /* 0x002fd600000e0000 */
[----:B------:R-:W-:Y:S02]  /*00b0*/  USHF.R.S32.HI UR5, URZ, 0x1f, UR4 ;  /* 0x0000001f3f057899 */ /* 0x000fe40008011404 */
[----:B------:R-:W-:Y:S02]  /*00c0*/  ISETP.NE.OR P0, PT, RZ, UR4, !P0 ;  /* 0x00000004ff007c0c */ /* 0x000fe4000c705670 */
[----:B------:R-:W-:-:S04]  /*00d0*/  ULEA.HI UR5, UR5, UR4, URZ, 0x2 ;  /* 0x0000000405057291 */ /* 0x000fc8000f8f103f */
[----:B------:R-:W-:-:S04]  /*00e0*/  ULOP3.LUT UR5, UR5, 0xfffffffc, URZ, 0xc0, !UPT ;  /* 0xfffffffc05057892 */ /* 0x000fc8000f8ec03f */
[----:B------:R-:W-:-:S03]  /*00f0*/  UIADD3 UR8, UR4, -UR5, URZ ;  /* 0x8000000504087290 */ /* 0x000fc6000fffe03f */
[----:B------:R-:W-:Y:S09]  /*0100*/  @P0 BRA `(.L_x_1) ;  /* 0x0000000000200947 */ /* 0x000ff20003800000 */
[----:B------:R-:W-:Y:S02]  /*0110*/  ULDC.64 UR4, c[0x0][0x198] ;  /* 0x0000660000047ab9 */ /* 0x000fe40000000a00 */
[----:B------:R-:W-:Y:S02]  /*0120*/  UIADD3 UR10, UP0, UR4, 0xf0, URZ ;  /* 0x000000f0040a7890 */ /* 0x000fe4000ff1e03f */
[----:B------:R-:W-:Y:S02]  /*0130*/  UIADD3 UR4, UP1, UR4, 0x1f0, URZ ;  /* 0x000001f004047890 */ /* 0x000fe4000ff3e03f */
[----:B------:R-:W-:Y:S02]  /*0140*/  UIADD3.X UR11, URZ, UR5, URZ, UP0, !UPT ;  /* 0x000000053f0b7290 */ /* 0x000fe400087fe43f */
[----:B------:R-:W-:-:S07]  /*0150*/  UIADD3.X UR5, URZ, UR5, URZ, UP1, !UPT ;  /* 0x000000053f057290 */ /* 0x000fce0008ffe43f */
[----:B------:R0:W-:Y:S02]  /*0160*/  UTMACCTL.PF [UR10] ;  /* 0x000000000a0079b9 */ /* 0x0001e40008040000 */
[----:B------:R0:W-:Y:S02]  /*0170*/  UTMACCTL.PF [UR4] ;  /* 0x00000000040079b9 */ /* 0x0001e40008040000 */
[----:B0-----:R-:W-:Y:S01]  /*0180*/  NOP ;  /* 0x0000000000007918 */ /* 0x001fe20000000000 */
.L_x_1:
[----:B------:R-:W-:Y:S05]  /*0190*/  BSYNC B0 ;  /* 0x0000000000007941 */ /* 0x000fea0003800000 */
.L_x_0:
[----:B------:R-:W0:Y:S01]  /*01a0*/  SHFL.IDX PT, R3, R0, RZ, 0x1f ;  /* 0x00001fff00037589 */ /* 0x000e2200000e0000 */
[----:B------:R-:W-:Y:S01]  /*01b0*/  UISETP.NE.AND UP0, UPT, UR8, 0x3, UPT ;  /* 0x000000030800788c */ /* 0x000fe2000bf05270 */
[----:B------:R-:W-:Y:S01]  /*01c0*/  ISETP.NE.AND P1, PT, RZ, UR6, PT ;  /* 0x00000006ff007c0c */ /* 0x000fe2000bf25270 */
[----:B------:R-:W-:Y:S02]  /*01d0*/  UIADD3 UR10, UR6, -0x1, URZ ;  /* 0xffffffff060a7890 */ /* 0x000fe4000fffe03f */
[----:B------:R-:W-:Y:S02]  /*01e0*/  UISETP.EQ.OR UP0, UPT, UR8, URZ, !UP0 ;  /* 0x0000003f0800728c */ /* 0x000fe4000c702670 */
[----:B------:R-:W-:Y:S02]  /*01f0*/  UISETP.GE.U32.AND UP1, UPT, UR10, 0x2, UPT ;  /* 0x000000020a00788c */ /* 0x000fe4000bf26070 */
[----:B------:R-:W-:-:S04]  /*0200*/  UISETP.EQ.AND UP0, UPT, UR6, URZ, UP0 ;  /* 0x0000003f0600728c */ /* 0x000fc80008702270 */
[----:B------:R-:W-:-:S04]  /*0210*/  USEL UR13, URZ, 0x1, !UP0 ;  /* 0x000000013f0d7887 */ /* 0x000fc8000c000000 */
[----:B------:R-:W-:Y:S01]  /*0220*/  USEL UR13, UR13, 0x2, UP1 ;  /* 0x000000020d0d7887 */ /* 0x000fe20008800000 */
[----:B0-----:R-:W-:-:S13]  /*0230*/  ISETP.NE.AND P0, PT, R3, RZ, PT ;  /* 0x000000ff0300720c */ /* 0x001fda0003f05270 */
[----:B------:R-:W-:Y:S05]  /*0240*/  @P0 BRA `(.L_x_2) ;  /* 0x0000000000600947 */ /* 0x000fea0003800000 */
[----:B------:R-:W0:Y:S01]  /*0250*/  S2UR UR9, SR_CgaCtaId ;  /* 0x00000000000979c3 */ /* 0x000e220000008800 */
[----:B------:R-:W-:Y:S01]  /*0260*/  UMOV UR4, 0x400 ;  /* 0x0000040000047882 */ /* 0x000fe20000000000 */
[----:B------:R-:W-:Y:S01]  /*0270*/  UMOV UR5, 0x1 ;  /* 0x0000000100057882 */ /* 0x000fe20000000000 */
[----:B------:R-:W-:Y:S01]  /*0280*/  UMOV UR6, 0x4 ;  /* 0x0000000400067882 */ /* 0x000fe20000000000 */
[----:B------:R-:W-:Y:S01]  /*0290*/  ELECT P0, URZ, PT ;  /* 0x00000000003f782f */ /* 0x000fe20003800000 */
[----:B------:R-:W-:-:S04]  /*02a0*/  UIADD3 UR6, -UR6, 0x100000, URZ ;  /* 0x0010000006067890 */ /* 0x000fc8000fffe13f */
[----:B------:R-:W-:Y:S02]  /*02b0*/  USHF.L.U32 UR7, UR6, 0xb, URZ ;  /* 0x0000000b06077899 */ /* 0x000fe4000800063f */
[----:B------:R-:W-:Y:S02]  /*02c0*/  USHF.L.U32 UR6, UR6, 0x1, URZ ;  /* 0x0000000106067899 */ /* 0x000fe4000800063f */
[----:B0-----:R-:W-:Y:S02]  /*02d0*/  ULEA UR9, UR9, UR4, 0x18 ;  /* 0x0000000409097291 */ /* 0x001fe4000f8ec03f */
[----:B------:R-:W-:-:S04]  /*02e0*/  UIADD3 UR4, -UR5, 0x100000, URZ ;  /* 0x0010000005047890 */ /* 0x000fc8000fffe13f */
[----:B------:R-:W-:Y:S02]  /*02f0*/  USHF.L.U32 UR5, UR4, 0xb, URZ ;  /* 0x0000000b04057899 */ /* 0x000fe4000800063f */
[----:B------:R-:W-:Y:S01]  /*0300*/  USHF.L.U32 UR4, UR4, 0x1, URZ ;  /* 0x0000000104047899 */ /* 0x000fe2000800063f */
[----:B------:R-:W0:Y:S11]  /*0310*/  FENCE.VIEW.ASYNC.S ;  /* 0x00000000000073c6 */ /* 0x000e360000000000 */
[----:B0-----:R0:W1:Y:S01]  /*0320*/  SYNCS.EXCH.64 URZ, [UR9], UR4 ;  /* 0x00000004093f75b2 */ /* 0x0010620008000100 */
[----:B------:R0:W2:Y:S01]  /*0330*/  SYNCS.EXCH.64 URZ, [UR9+0x28], UR6 ;  /* 0x00002806093f75b2 */ /* 0x0000a20008000100 */
[----:B------:R0:W3:Y:S01]  /*0340*/  SYNCS.EXCH.64 URZ, [UR9+0x8], UR4 ;  /* 0x00000804093f75b2 */ /* 0x0000e20008000100 */
[----:B------:R0:W4:Y:S01]  /*0350*/  SYNCS.EXCH.64 URZ, [UR9+0x30], UR6 ;  /* 0x00003006093f75b2 */ /* 0x0001220008000100 */
[----:B------:R0:W0:Y:S01]  /*0360*/  SYNCS.EXCH.64 URZ, [UR9+0x10], UR4 ;  /* 0x00001004093f75b2 */ /* 0x0000220008000100 */
[----:B------:R0:W0:Y:S01]  /*0370*/  SYNCS.EXCH.64 URZ, [UR9+0x38], UR6 ;  /* 0x00003806093f75b2 */ /* 0x0000220008000100 */
[----:B------:R0:W0:Y:S01]  /*0380*/  SYNCS.EXCH.64 URZ, [UR9+0x18], UR4 ;  /* 0x00001804093f75b2 */ /* 0x0000220008000100 */
[----:B------:R0:W0:Y:S01]  /*0390*/  SYNCS.EXCH.64 URZ, [UR9+0x40], UR6 ;  /* 0x00004006093f75b2 */ /* 0x0000220008000100 */
[----:B------:R0:W0:Y:S01]  /*03a0*/  SYNCS.EXCH.64 URZ, [UR9+0x20], UR4 ;  /* 0x00002004093f75b2 */ /* 0x0000220008000100 */
[----:B------:R0:W0:Y:S01]  /*03b0*/  SYNCS.EXCH.64 URZ, [UR9+0x48], UR6 ;  /* 0x00004806093f75b2 */ /* 0x0000220008000100 */
[----:B------:R-:W-:Y:S01]  /*03c0*/  NOP ;  /* 0x0000000000007918 */ /* 0x000fe20000000000 */
.L_x_2:
[----:B------:R-:W-:Y:S01]  /*03d0*/  SHF.R.S32.HI R2, RZ, 0x1f, R4 ;  /* 0x0000001fff027819 */ /* 0x000fe20000011404 */
[----:B------:R-:W5:Y:S01]  /*03e0*/  SHFL.IDX PT, R0, R0, RZ, 0x1f ;  /* 0x00001fff00007589 */ /* 0x000f6200000e0000 */
[----:B0-----:R-:W0:Y:S01]  /*03f0*/  S2UR UR9, SR_CTAID.X ;  /* 0x00000000000979c3 */ /* 0x001e220000002500 */
[----:B------:R-:W-:Y:S02]  /*0400*/  ELECT P0, URZ, PT ;  /* 0x00000000003f782f */ /* 0x000fe40003800000 */
[----:B------:R-:W-:Y:S01]  /*0410*/  LEA.HI R2, R2, R4, RZ, 0x7 ;  /* 0x0000000402027211 */ /* 0x000fe200078f38ff */
[----:B------:R-:W-:Y:S01]  /*0420*/  ULDC UR4, c[0x0][0x150] ;  /* 0x0000540000047ab9 */ /* 0x000fe20000000800 */
[----:B------:R-:W-:Y:S01]  /*0430*/  SHF.R.S32.HI R6, RZ, 0x1f, R3 ;  /* 0x0000001fff067819 */ /* 0x000fe20000011403 */
[----:B------:R-:W-:Y:S01]  /*0440*/  NOP ;  /* 0x0000000000007918 */ /* 0x000fe20000000000 */
[----:B------:R-:W-:Y:S01]  /*0450*/  LOP3.LUT R2, R2, 0xffffff80, RZ, 0xc0, !PT ;  /* 0xffffff8002027812 */ /* 0x000fe200078ec0ff */
[----:B------:R-:W-:Y:S01]  /*0460*/  NOP ;  /* 0x0000000000007918 */ /* 0x000fe20000000000 */
[----:B------:R-:W-:Y:S01]  /*0470*/  LEA.HI R6, R6, R3, RZ, 0x2 ;  /* 0x0000000306067211 */ /* 0x000fe200078f10ff */
[----:B------:R-:W1:Y:S02]  /*0480*/  LDC R8, c[0x0][0x144] ;  /* 0x00005100ff087b82 */ /* 0x000e640000000800 */
[----:B------:R-:W-:Y:S01]  /*0490*/  IMAD.IADD R4, R4, 0x1, -R2 ;  /* 0x0000000104047824 */ /* 0x000fe200078e0a02 */
[----:B------:R-:W-:Y:S01]  /*04a0*/  LOP3.LUT R6, R6, 0x3ffffffc, RZ, 0xc0, !PT ;  /* 0x3ffffffc06067812 */ /* 0x000fe200078ec0ff */
[----:B------:R-:W2:Y:S03]  /*04b0*/  S2R R2, SR_CTAID.Y ;  /* 0x0000000000027919 */ /* 0x000ea60000002600 */
[----:B------:R-:W-:Y:S01]  /*04c0*/  SHF.R.S32.HI R5, RZ, 0x1f, R4 ;  /* 0x0000001fff057819 */ /* 0x000fe20000011404 */
[----:B------:R-:W-:Y:S01]  /*04d0*/  IMAD.IADD R6, R3, 0x1, -R6 ;  /* 0x0000000103067824 */ /* 0x000fe200078e0a06 */
[----:B------:R-:W3:Y:S02]  /*04e0*/  LDC R11, c[0x0][0x148] ;  /* 0x00005200ff0b7b82 */ /* 0x000ee40000000800 */
[----:B------:R-:W-:-:S02]  /*04f0*/  LEA.HI R5, R5, R4, RZ, 0x3 ;  /* 0x0000000405057211 */ /* 0x000fc400078f18ff */
[----:B-----5:R-:W-:Y:S02]  /*0500*/  ISETP.NE.OR P0, PT, R0, RZ, !P0 ;  /* 0x000000ff0000720c */ /* 0x020fe40004705670 */
[--C-:B------:R-:W-:Y:S02]  /*0510*/  SHF.R.S32.HI R0, RZ, 0x3, R5.reuse ;  /* 0x00000003ff007819 */ /* 0x100fe40000011405 */
[----:B------:R-:W-:Y:S02]  /*0520*/  SHF.R.S32.HI R5, RZ, 0x1f, R5 ;  /* 0x0000001fff057819 */ /* 0x000fe40000011405 */
[----:B0-----:R-:W-:Y:S02]  /*0530*/  I2FP.F32.U32 R7, UR9 ;  /* 0x0000000900077c45 */ /* 0x001fe40008201000 */
[----:B------:R-:W-:-:S03]  /*0540*/  LEA.HI R5, R5, R0, RZ, 0x2 ;  /* 0x0000000005057211 */ /* 0x000fc600078f10ff */
[----:B------:R-:W-:Y:S01]  /*0550*/  FMUL R7, R7, UR4 ;  /* 0x0000000407077c20 */ /* 0x000fe20008400000 */
[----:B------:R-:W-:Y:S01]  /*0560*/  LOP3.LUT R5, R5, 0xfffffffc, RZ, 0xc0, !PT ;  /* 0xfffffffc05057812 */ /* 0x000fe200078ec0ff */
[----:B------:R-:W-:Y:S01]  /*0570*/  VOTEU.ALL UP0, P0 ;  /* 0x00000000003f7886 */ /* 0x000fe20000000000 */
[----:B------:R-:W-:Y:S01]  /*0580*/  ULDC UR4, c[0x0][0x154] ;  /* 0x0000550000047ab9 */ /* 0x000fe20000000800 */
[----:B------:R-:W-:Y:S02]  /*0590*/  VOTEU.ALL UP1, P0 ;  /* 0x00000000003f7886 */ /* 0x000fe40000020000 */
[----:B------:R-:W0:Y:S01]  /*05a0*/  F2I.U32.TRUNC.NTZ R7, R7 ;  /* 0x0000000700077305 */ /* 0x000e22000020f000 */
[----:B------:R-:W-:Y:S01]  /*05b0*/  IMAD.IADD R5, R0, 0x1, -R5 ;  /* 0x0000000100057824 */ /* 0x000fe200078e0a05 */
[----:B------:R-:W5:Y:S01]  /*05c0*/  @!UP0 S2UR UR7, SR_CgaCtaId ;  /* 0x00000000000789c3 */ /* 0x000f620000008800 */
[----:B------:R-:W-:Y:S02]  /*05d0*/  @!UP0 UMOV UR6, 0x400 ;  /* 0x0000040000068882 */ /* 0x000fe40000000000 */
[----:B------:R-:W-:Y:S01]  /*05e0*/  IMAD R5, R6, 0x4, R5 ;  /* 0x0000000406057824 */ /* 0x000fe200078e0205 */
[----:B--2---:R-:W-:-:S04]  /*05f0*/  I2FP.F32.U32 R9, R2 ;  /* 0x0000000200097245 */ /* 0x004fc80000201000 */
[----:B------:R-:W-:Y:S01]  /*0600*/  LEA.HI R0, R5, R5, RZ, 0x1 ;  /* 0x0000000505007211 */ /* 0x000fe200078f08ff */
[----:B------:R-:W-:Y:S01]  /*0610*/  FMUL R9, R9, UR4 ;  /* 0x0000000409097c20 */ /* 0x000fe20008400000 */
[----:B------:R-:W-:Y:S02]  /*0620*/  UMOV UR4, 0x20 ;  /* 0x0000002000047882 */ /* 0x000fe40000000000 */
[----:B------:R-:W-:Y:S01]  /*0630*/  LOP3.LUT R6, R0, 0xfffffffe, RZ, 0xc0, !PT ;  /* 0xfffffffe00067812 */ /* 0x000fe200078ec0ff */
[----:B0-----:R-:W-:Y:S01]  /*0640*/  IMAD.MOV R13, RZ, RZ, -R7 ;  /* 0x000000ffff0d7224 */ /* 0x001fe200078e0a07 */
[----:B------:R-:W-:-:S04]  /*0650*/  @!UP0 UIADD3 UR4, -UR4, 0x100000, URZ ;  /* 0x0010000004048890 */ /* 0x000fc8000fffe13f */
[----:B------:R-:W-:Y:S02]  /*0660*/  @!UP0 USHF.L.U32 UR5, UR4, 0xb, URZ ;  /* 0x0000000b04058899 */ /* 0x000fe4000800063f */
[----:B------:R-:W-:Y:S01]  /*0670*/  @!UP0 USHF.L.U32 UR4, UR4, 0x1, URZ ;  /* 0x0000000104048899 */ /* 0x000fe2000800063f */
[----:B------:R-:W0:Y:S01]  /*0680*/  F2I.U32.TRUNC.NTZ R9, R9 ;  /* 0x0000000900097305 */ /* 0x000e22000020f000 */
[----:B-1----:R-:W-:Y:S02]  /*0690*/  IMAD R0, R8, R13, UR9 ;  /* 0x0000000908007e24 */ /* 0x002fe4000f8e020d */
[C---:B------:R-:W-:Y:S02]  /*06a0*/  IMAD.IADD R7, R5.reuse, 0x1, -R6 ;  /* 0x0000000105077824 */ /* 0x040fe400078e0a06 */
[----:B------:R-:W-:-:S03]  /*06b0*/  IMAD.SHL.U32 R6, R5, 0x4, RZ ;  /* 0x0000000405067824 */ /* 0x000fc600078e00ff */
[----:B------:R-:W-:Y:S01]  /*06c0*/  ISETP.NE.AND P2, PT, R7, R0, PT ;  /* 0x000000000700720c */ /* 0x000fe20003f45270 */
[----:B-----5:R-:W-:Y:S01]  /*06d0*/  @!UP0 ULEA UR6, UR7, UR6, 0x18 ;  /* 0x0000000607068291 */ /* 0x020fe2000f8ec03f */
[----:B------:R-:W-:Y:S01]  /*06e0*/  LOP3.LUT R10, R5, 0xc, R6, 0x78, !PT ;  /* 0x0000000c050a7812 */ /* 0x000fe200078e7806 */
[----:B------:R-:W1:Y:S01]  /*06f0*/  LDC R7, c[0x0][0x140] ;  /* 0x00005000ff077b82 */ /* 0x000e620000000800 */
[----:B------:R-:W-:Y:S01]  /*0700*/  VOTEU.ALL UP0, P0 ;  /* 0x00000000003f7886 */ /* 0x000fe20000000000 */
[----:B------:R-:W-:Y:S01]  /*0710*/  LOP3.LUT P0, RZ, R4, 0x7, RZ, 0xc0, !PT ;  /* 0x0000000704ff7812 */ /* 0x000fe2000780c0ff */
[----:B0-----:R-:W-:Y:S01]  /*0720*/  IMAD.MOV R12, RZ, RZ, -R9 ;  /* 0x000000ffff0c7224 */ /* 0x001fe200078e0a09 */
[----:B------:R0:W-:Y:S01]  /*0730*/  STL [R1+0x7c], R10 ;  /* 0x00007c0a01007387 */ /* 0x0001e20000100800 */
[----:B------:R-:W-:Y:S01]  /*0740*/  IMAD.MOV.U32 R4, RZ, RZ, 0x1 ;  /* 0x00000001ff047424 */ /* 0x000fe200078e00ff */
[----:B------:R-:W-:Y:S01]  /*0750*/  ISETP.LT.U32.AND P0, PT, R10, 0x2, !P0 ;  /* 0x000000020a00780c */ /* 0x000fe20004701070 */
[----:B---3--:R-:W-:-:S03]  /*0760*/  IMAD R6, R11, R12, R2 ;  /* 0x0000000c0b067224 */ /* 0x008fc600078e0202 */
[----:B------:R-:W-:Y:S01]  /*0770*/  @P2 LEA.HI R5, R10, R10, RZ, 0x1 ;  /* 0x0000000a0a052211 */ /* 0x000fe200078f08ff */
[----:B------:R-:W2:Y:S02]  /*0780*/  FENCE.VIEW.ASYNC.S ;  /* 0x00000000000073c6 */ /* 0x000ea40000000000 */
[----:B--2---:R0:W2:Y:S01]  /*0790*/  @!UP0 SYNCS.EXCH.64 URZ, [UR6+0x60], UR4 ;  /* 0x00006004063f85b2 */ /* 0x0040a20008000100 */
[----:B------:R-:W-:-:S04]  /*07a0*/  @P2 SHF.R.S32.HI R5, RZ, 0x1, R5 ;  /* 0x00000001ff052819 */ /* 0x000fc80000011405 */
[----:B------:R-:W-:Y:S02]  /*07b0*/  @P2 ISETP.NE.AND P3, PT, R5, R6, PT ;  /* 0x000000060500220c */ /* 0x000fe40003f65270 */
[----:B------:R-:W-:Y:S02]  /*07c0*/  SEL R5, RZ, 0x1, !P0 ;  /* 0x00000001ff057807 */ /* 0x000fe40004000000 */
[----:B------:R-:W-:Y:S02]  /*07d0*/  @P2 SEL R4, RZ, 0x1, P3 ;  /* 0x00000001ff042807 */ /* 0x000fe40001800000 */
[----:B-1----:R-:W-:Y:S02]  /*07e0*/  ISETP.EQ.U32.AND P4, PT, R7, 0x1, PT ;  /* 0x000000010700780c */ /* 0x002fe40003f82070 */
[----:B------:R-:W-:Y:S01]  /*07f0*/  LOP3.LUT R4, R4, R5, RZ, 0xc0, !PT ;  /* 0x0000000504047212 */ /* 0x000fe200078ec0ff */
[----:B------:R0:W1:Y:S01]  /*0800*/  @!UP1 SYNCS.EXCH.64 URZ, [UR6+0x68], UR4 ;  /* 0x00006804063f95b2 */ /* 0x0000620008000100 */
[----:B------:R-:W-:-:S03]  /*0810*/  NOP ;  /* 0x0000000000007918 */ /* 0x000fc60000000000 */
[----:B------:R0:W-:Y:S06]  /*0820*/  STL [R1+0x78], R4 ;  /* 0x0000780401007387 */ /* 0x0001ec0000100800 */
[----:B--2---:R-:W-:Y:S05]  /*0830*/  @!P4 BRA `(.L_x_3) ;  /* 0x000000000008c947 */ /* 0x004fea0003800000 */
[----:B-1--4-:R-:W-:Y:S01]  /*0840*/  UCGABAR_ARV ;  /* 0x00000000000079c7 */ /* 0x012fe20008000000 */
[----:B------:R-:W-:Y:S05]  /*0850*/  BRA `(.L_x_4) ;  /* 0x0000000000047947 */ /* 0x000fea0003800000 */
.L_x_3:
[----:B-1--4-:R-:W-:Y:S01]  /*0860*/  NOP ;  /* 0x0000000000007918 */ /* 0x012fe20000000000 */
.L_x_4:
[----:B------:R-:W1:Y:S01]  /*0870*/  LDC R3, c[0x0][0x65c] ;  /* 0x00019700ff037b82 */ /* 0x000e620000000800 */
[----:B0-----:R-:W-:Y:S02]  /*0880*/  IMAD.U32 R4, RZ, RZ, UR9 ;  /* 0x00000009ff047e24 */ /* 0x001fe4000f8e00ff */
[----:B------:R-:W-:Y:S01]  /*0890*/  IMAD.MOV.U32 R5, RZ, RZ, RZ ;  /* 0x000000ffff057224 */ /* 0x000fe200078e00ff */
[----:B-1----:R-:W-:-:S13]  /*08a0*/  ISETP.NE.AND P2, PT, R3, 0x1, PT ;  /* 0x000000010300780c */ /* 0x002fda0003f45270 */
[----:B------:R-:W0:Y:S01]  /*08b0*/  @P2 LDC R7, c[0x0][0x10] ;  /* 0x00000400ff072b82 */ /* 0x000e220000000800 */
[----:B------:R-:W-:Y:S02]  /*08c0*/  @P2 IMAD.MOV.U32 R3, RZ, RZ, RZ ;  /* 0x000000ffff032224 */ /* 0x000fe400078e00ff */
[----:B------:R-:W-:-:S05]  /*08d0*/  @P2 IMAD.MOV.U32 R13, RZ, RZ, RZ ;  /* 0x000000ffff0d2224 */ /* 0x000fca00078e00ff */
[----:B------:R-:W1:Y:S01]  /*08e0*/  @!P2 LDC R9, c[0x0][0xc] ;  /* 0x00000300ff09ab82 */ /* 0x000e620000000800 */
[----:B0-----:R-:W-:-:S04]  /*08f0*/  @P2 IMAD.WIDE.U32 R6, R7, UR9, R2 ;  /* 0x0000000907062c25 */ /* 0x001fc8000f8e0002 */
[----:B------:R-:W-:Y:S02]  /*0900*/  @P2 IMAD.MOV.U32 R19, RZ, RZ, R6 ;  /* 0x000000ffff132224 */ /* 0x000fe400078e0006 */
[----:B------:R-:W-:Y:S02]  /*0910*/  @P2 IMAD.IADD R23, R7, 0x1, R13 ;  /* 0x0000000107172824 */ /* 0x000fe400078e020d */
[----:B-1----:R-:W-:-:S04]  /*0920*/  @!P2 IMAD.WIDE.U32 R4, R2, R9, R4 ;  /* 0x000000090204a225 */ /* 0x002fc800078e0004 */
[----:B------:R-:W-:Y:S02]  /*0930*/  @!P2 IMAD.MOV.U32 R19, RZ, RZ, R4 ;  /* 0x000000ffff13a224 */ /* 0x000fe400078e0004 */
[----:B------:R-:W-:-:S03]  /*0940*/  @!P2 IMAD.MOV.U32 R23, RZ, RZ, R5 ;  /* 0x000000ffff17a224 */ /* 0x000fc600078e0005 */
[----:B------:R0:W-:Y:S04]  /*0950*/  STL [R1+0x84], R19 ;  /* 0x0000841301007387 */ /* 0x0001e80000100800 */
[----:B------:R0:W-:Y:S01]  /*0960*/  STL [R1+0x80], R23 ;  /* 0x0000801701007387 */ /* 0x0001e20000100800 */
[----:B------:R-:W-:Y:S05]  /*0970*/  @!P4 BRA `(.L_x_5) ;  /* 0x00000000000cc947 */ /* 0x000fea0003800000 */
[----:B------:R-:W-:Y:S01]  /*0980*/  UCGABAR_WAIT ;  /* 0x0000000000007dc7 */ /* 0x000fe20008000000 */
[----:B------:R-:W-:Y:S01]  /*0990*/  CCTL.IVALL ;  /* 0x00000000ff00798f */ /* 0x000fe20002000000 */
[----:B------:R-:W-:Y:S05]  /*09a0*/  BRA `(.L_x_6) ;  /* 0x0000000000047947 */ /* 0x000fea0003800000 */
.L_x_5:
[----:B------:R-:W-:Y:S06]  /*09b0*/  BAR.SYNC.DEFER_BLOCKING 0x0 ;  /* 0x0000000000007b1d */ /* 0x000fec0000010000 */
.L_x_6:
[----:B------:R-:W-:Y:S05]  /*09c0*/  @!P1 BRA `(.L_x_7) ;  /* 0x000000e0007c9947 */ /* 0x000fea0003800000 */
[----:B------:R-:W-:-:S06]  /*09d0*/  UISETP.GT.U32.AND UP0, UPT, UR10, 0x1, UPT ;  /* 0x000000010a00788c */ /* 0x000fcc000bf04070 */
[----:B------:R-:W-:-:S13]  /*09e0*/  PLOP3.LUT P0, PT, PT, PT, UP0, 0x80, 0x0 ;  /* 0x000000000000781c */ /* 0x000fda0003f0f008 */
[----:B------:R-:W-:Y:S05]  /*09f0*/  @P0 EXIT ;  /* 0x000000000000094d */ /* 0x000fea0003800000 */
[----:B------:R-:W-:Y:S01]  /*0a00*/  IMAD.MOV.U32 R6, RZ, RZ, -0x1 ;  /* 0xffffffffff067424 */ /* 0x000fe200078e00ff */
[----:B------:R-:W-:Y:S01]  /*0a10*/  ULDC.64 UR4, c[0x0][0x650] ;  /* 0x0001940000047ab9 */ /* 0x000fe20000000a00 */
[----:B------:R-:W-:Y:S01]  /*0a20*/  IMAD.MOV.U32 R5, RZ, RZ, -0x1 ;  /* 0xffffffffff057424 */ /* 0x000fe200078e00ff */
[----:B------:R-:W-:Y:S01]  /*0a30*/  ISETP.GE.U32.AND P0, PT, R19, UR4, PT ;  /* 0x0000000413007c0c */ /* 0x000fe2000bf06070 */
[----:B------:R-:W-:Y:S01]  /*0a40*/  UMOV UR23, 0xffffffff ;  /* 0xffffffff00177882 */ /* 0x000fe20000000000 */
[----:B------:R1:W-:Y:S01]  /*0a50*/  STL [R1+0x8c], R6 ;  /* 0x00008c0601007387 */ /* 0x0003e20000100800 */
[----:B------:R-:W-:Y:S02]  /*0a60*/  PRMT R4, RZ, 0x7610, R4 ;  /* 0x00007610ff047816 */ /* 0x000fe40000000004 */
[----:B------:R-:W-:Y:S01]  /*0a70*/  ISETP.GE.U32.AND.EX P0, PT, R23, UR5, PT, P0 ;  /* 0x0000000517007c0c */ /* 0x000fe2000bf06100 */
[----:B------:R1:W-:-:S12]  /*0a80*/  STL [R1+0x88], R5 ;  /* 0x0000880501007387 */ /* 0x0003d80000100800 */
[----:B-1----:R-:W-:Y:S05]  /*0a90*/  @P0 BRA `(.L_x_8) ;  /* 0x0000000400380947 */ /* 0x002fea0003800000 */
[----:B------:R-:W1:Y:S01]  /*0aa0*/  LDC.64 R14, c[0x0][0x628] ;  /* 0x00018a00ff0e7b82 */ /* 0x000e620000000a00 */
[----:B------:R-:W-:Y:S02]  /*0ab0*/  IMAD.MOV.U32 R4, RZ, RZ, R19 ;  /* 0x000000ffff047224 */ /* 0x000fe400078e0013 */
[----:B------:R-:W-:-:S05]  /*0ac0*/  IMAD.MOV.U32 R5, RZ, RZ, R23 ;  /* 0x000000ffff057224 */ /* 0x000fca00078e0017 */
[----:B------:R-:W2:Y:S08]  /*0ad0*/  LDC R10, c[0x0][0x630] ;  /* 0x00018c00ff0a7b82 */ /* 0x000eb00000000800 */
[----:B------:R-:W3:Y:S01]  /*0ae0*/  LDC.64 R16, c[0x0][0x620] ;  /* 0x00018800ff107b82 */ /* 0x000ee20000000a00 */
[----:B-1----:R-:W-:-:S04]  /*0af0*/  ISETP.NE.U32.AND P0, PT, R14, RZ, PT ;  /* 0x000000ff0e00720c */ /* 0x002fc80003f05070 */
[----:B------:R-:W-:-:S13]  /*0b00*/  ISETP.NE.AND.EX P0, PT, R15, RZ, PT, P0 ;  /* 0x000000ff0f00720c */ /* 0x000fda0003f05300 */
[----:B--23--:R-:W-:Y:S05]  /*0b10*/  @!P0 BRA `(.L_x_9) ;  /* 0x0000000000288947 */ /* 0x00cfea0003800000 */
[----:B------:R-:W1:Y:S02]  /*0b20*/  LDC R9, c[0x0][0x634] ;  /* 0x00018d00ff097b82 */ /* 0x000e640000000800 */
[----:B-1----:R-:W-:-:S05]  /*0b30*/  IADD3 R9, P0, R19, R9, RZ ;  /* 0x0000000913097210 */ /* 0x002fca0007f1e0ff */
[----:B------:R-:W-:-:S04]  /*0b40*/  IMAD.X R13, RZ, RZ, R23, P0 ;  /* 0x000000ffff0d7224 */ /* 0x000fc800000e0617 */
[----:B------:R-:W-:-:S04]  /*0b50*/  IMAD.WIDE.U32 R4, R13, R14, RZ ;  /* 0x0000000e0d047225 */ /* 0x000fc800078e00ff */
[----:B------:R-:W-:-:S04]  /*0b60*/  IMAD.WIDE.U32 R6, P0, R9, R15, R4 ;  /* 0x0000000f09067225 */ /* 0x000fc80007800004 */
[----:B------:R-:W-:-:S04]  /*0b70*/  IMAD.WIDE.U32 R4, R9, R14, RZ ;  /* 0x0000000e09047225 */ /* 0x000fc800078e00ff */
[----:B------:R-:W-:Y:S01]  /*0b80*/  IMAD.X R9, RZ, RZ, RZ, P0 ;  /* 0x000000ffff097224 */ /* 0x000fe200000e06ff */
[----:B------:R-:W-:Y:S01]  /*0b90*/  IADD3 RZ, P0, R5, R6, RZ ;  /* 0x0000000605ff7210 */ /* 0x000fe20007f1e0ff */
[----:B------:R-:W-:-:S04]  /*0ba0*/  IMAD.MOV.U32 R8, RZ, RZ, R7 ;  /* 0x000000ffff087224 */ /* 0x000fc800078e0007 */
[----:B------:R-:W-:-:S08]  /*0bb0*/  IMAD.WIDE.U32.X R4, R13, R15, R8, P0 ;  /* 0x0000000f0d047225 */ /* 0x000fd000000e0408 */
.L_x_9:
[----:B------:R-:W1:Y:S01]  /*0bc0*/  LDC.64 R20, c[0x0][0x640] ;  /* 0x00019000ff147b82 */ /* 0x000e620000000a00 */
[-C--:B------:R-:W-:Y:S01]  /*0bd0*/  SHF.R.U64 R22, R4, R10.reuse, R5 ;  /* 0x0000000a04167219 */ /* 0x080fe20000001205 */
[----:B------:R-:W-:Y:S01]  /*0be0*/  IMAD.MOV.U32 R4, RZ, RZ, R19 ;  /* 0x000000ffff047224 */ /* 0x000fe200078e0013 */
[----:B------:R-:W-:Y:S01]  /*0bf0*/  SHF.R.U32.HI R3, RZ, R10, R5 ;  /* 0x0000000aff037219 */ /* 0x000fe20000011605 */
[----:B------:R-:W-:Y:S01]  /*0c00*/  IMAD.MOV.U32 R5, RZ, RZ, R23 ;  /* 0x000000ffff057224 */ /* 0x000fe200078e0017 */
[----:B------:R-:W-:Y:S01]  /*0c10*/  IADD3 R7, P0, RZ, -R22, RZ ;  /* 0x80000016ff077210 */ /* 0x000fe20007f1e0ff */
[----:B0-----:R-:W-:Y:S02]  /*0c20*/  IMAD R23, R11, R12, R2 ;  /* 0x0000000c0b177224 */ /* 0x001fe400078e0202 */
[----:B------:R-:W0:Y:S01]  /*0c30*/  LDC R8, c[0x0][0x618] ;  /* 0x00018600ff087b82 */ /* 0x000e220000000800 */
[----:B------:R-:W-:Y:S02]  /*0c40*/  IMAD.MOV.U32 R11, RZ, RZ, 0x1 ;  /* 0x00000001ff0b7424 */ /* 0x000fe400078e00ff */
[----:B------:R-:W-:-:S02]  /*0c50*/  IMAD.X R3, RZ, RZ, ~R3, P0 ;  /* 0x000000ffff037224 */ /* 0x000fc400000e0e03 */
[----:B------:R-:W-:-:S03]  /*0c60*/  IMAD.WIDE.U32 R4, R7, R16, R4 ;  /* 0x0000001007047225 */ /* 0x000fc600078e0004 */
[----:B------:R-:W2:Y:S01]  /*0c70*/  LDC R14, c[0x0][0x608] ;  /* 0x00018200ff0e7b82 */ /* 0x000ea20000000800 */
[----:B------:R-:W-:-:S04]  /*0c80*/  IMAD R6, R3, R16, RZ ;  /* 0x0000001003067224 */ /* 0x000fc800078e02ff */
[----:B------:R-:W-:-:S03]  /*0c90*/  IMAD R3, R7, R17, R6 ;  /* 0x0000001107037224 */ /* 0x000fc600078e0206 */
[----:B------:R-:W3:Y:S01]  /*0ca0*/  LDC R18, c[0x0][0x658] ;  /* 0x00019600ff127b82 */ /* 0x000ee20000000800 */
[----:B------:R-:W-:Y:S01]  /*0cb0*/  IMAD.IADD R3, R5, 0x1, R3 ;  /* 0x0000000105037824 */ /* 0x000fe200078e0203 */
[----:B-1----:R-:W-:Y:S01]  /*0cc0*/  ISETP.NE.U32.AND P0, PT, R20, RZ, PT ;  /* 0x000000ff1400720c */ /* 0x002fe20003f05070 */
[----:B------:R-:W-:-:S03]  /*0cd0*/  IMAD.MOV.U32 R5, RZ, RZ, -0x1 ;  /* 0xffffffffff057424 */ /* 0x000fc600078e00ff */
[----:B------:R-:W-:Y:S02]  /*0ce0*/  ISETP.NE.AND.EX P0, PT, R21, RZ, PT, P0 ;  /* 0x000000ff1500720c */ /* 0x000fe40003f05300 */
[----:B------:R-:W1:Y:S01]  /*0cf0*/  LDC R13, c[0x0][0x600] ;  /* 0x00018000ff0d7b82 */ /* 0x000e620000000800 */
[-CC-:B0-----:R-:W-:Y:S02]  /*0d00*/  SHF.R.U64 R10, R4, R8.reuse, R3.reuse ;  /* 0x00000008040a7219 */ /* 0x181fe40000001203 */
[----:B------:R-:W-:-:S05]  /*0d10*/  SHF.R.U32.HI R3, RZ, R8, R3 ;  /* 0x00000008ff037219 */ /* 0x000fca0000011603 */
[----:B------:R-:W0:Y:S01]  /*0d20*/  LDC R15, c[0x0][0x648] ;  /* 0x00019200ff0f7b82 */ /* 0x000e220000000800 */
[-CC-:B--2---:R-:W-:Y:S02]  /*0d30*/  SHF.R.U64 R19, R10, R14.reuse, R3.reuse ;  /* 0x0000000e0a137219 */ /* 0x184fe40000001203 */
[----:B------:R-:W-:-:S05]  /*0d40*/  SHF.R.U32.HI R3, RZ, R14, R3 ;  /* 0x0000000eff037219 */ /* 0x000fca0000011603 */
[----:B------:R-:W2:Y:S01]  /*0d50*/  LDC R17, c[0x0][0x638] ;  /* 0x00018e00ff117b82 */ /* 0x000ea20000000800 */
[-C--:B---3--:R-:W-:Y:S02]  /*0d60*/  SHF.L.U32 R2, R5, R18.reuse, RZ ;  /* 0x0000001205027219 */ /* 0x088fe400000006ff */
[--C-:B------:R-:W-:Y:S02]  /*0d70*/  SHF.R.U64 R12, R19, R18, R3.reuse ;  /* 0x00000012130c7219 */ /* 0x100fe40000001203 */
[----:B------:R-:W-:Y:S02]  /*0d80*/  LOP3.LUT R8, RZ, R2, RZ, 0x33, !PT ;  /* 0x00000002ff087212 */ /* 0x000fe400078e33ff */
[----:B------:R-:W-:Y:S01]  /*0d90*/  SHF.R.U32.HI R3, RZ, R18, R3 ;  /* 0x00000012ff037219 */ /* 0x000fe20000011603 */
[----:B------:R-:W3:Y:S01]  /*0da0*/  LDC R16, c[0x0][0x610] ;  /* 0x00018400ff107b82 */ /* 0x000ee20000000800 */
[----:B------:R-:W-:Y:S01]  /*0db0*/  IMAD.MOV.U32 R2, RZ, RZ, R12 ;  /* 0x000000ffff027224 */ /* 0x000fe200078e000c */
[----:B------:R-:W-:Y:S06]  /*0dc0*/  @!P0 BRA `(.L_x_10) ;  /* 0x0000000000288947 */ /* 0x000fec0003800000 */
[----:B------:R-:W4:Y:S02]  /*0dd0*/  LDC R7, c[0x0][0x64c] ;  /* 0x00019300ff077b82 */ /* 0x000f240000000800 */
[----:B----4-:R-:W-:-:S05]  /*0de0*/  IADD3 R7, P0, R12, R7, RZ ;  /* 0x000000070c077210 */ /* 0x010fca0007f1e0ff */
        /* <DEDUP_REMOVED lines=8> */
.L_x_10:
[----:B0-----:R-:W-:Y:S01]  /*0e70*/  SHF.R.U64 R4, R2, R15, R3 ;  /* 0x0000000f02047219 */ /* 0x001fe20000001203 */
[----:B-1----:R-:W-:Y:S01]  /*0e80*/  VIADD R5, R13, 0xffffffff ;  /* 0xffffffff0d057836 */ /* 0x002fe20000000000 */
[----:B------:R-:W-:Y:S02]  /*0e90*/  SHF.L.U32 R2, R11, R18, RZ ;  /* 0x000000120b027219 */ /* 0x000fe400000006ff */
[----:B------:R-:W-:Y:S01]  /*0ea0*/  LOP3.LUT R3, R19, R8, RZ, 0xc0, !PT ;  /* 0x0000000813037212 */ /* 0x000fe200078ec0ff */
[----:B------:R-:W-:Y:S01]  /*0eb0*/  IMAD.MOV R6, RZ, RZ, -R4 ;  /* 0x000000ffff067224 */ /* 0x000fe200078e0a04 */
[----:B------:R-:W-:Y:S02]  /*0ec0*/  SEL R0, R0, R23, !P2 ;  /* 0x0000001700007207 */ /* 0x000fe40005000000 */
[----:B------:R-:W-:Y:S01]  /*0ed0*/  LOP3.LUT R5, R10, R5, RZ, 0xc0, !PT ;  /* 0x000000050a057212 */ /* 0x000fe200078ec0ff */
[----:B------:R-:W-:Y:S01]  /*0ee0*/  IMAD R3, R2, R4, R3 ;  /* 0x0000000402037224 */ /* 0x000fe200078e0203 */
[----:B------:R-:W-:Y:S01]  /*0ef0*/  R2UR UR23, R22 ;  /* 0x00000000161772ca */ /* 0x000fe200000e0000 */
[----:B--2---:R-:W-:-:S02]  /*0f00*/  IMAD R2, R6, R17, R12 ;  /* 0x0000001106027224 */ /* 0x004fc400078e020c */
[----:B---3--:R-:W-:Y:S02]  /*0f10*/  IMAD R0, R3, R16, R0 ;  /* 0x0000001003007224 */ /* 0x008fe400078e0200 */
[----:B------:R-:W-:Y:S02]  /*0f20*/  IMAD R3, R2, R13, R5 ;  /* 0x0000000d02037224 */ /* 0x000fe400078e0205 */
[----:B------:R-:W-:-:S03]  /*0f30*/  IMAD.MOV.U32 R4, RZ, RZ, 0x1 ;  /* 0x00000001ff047424 */ /* 0x000fc600078e00ff */
[----:B------:R-:W-:Y:S02]  /*0f40*/  SEL R2, R3, R0, !P2 ;  /* 0x0000000003027207 */ /* 0x000fe40005000000 */
[----:B------:R-:W-:-:S03]  /*0f50*/  SEL R0, R0, R3, !P2 ;  /* 0x0000000300007207 */ /* 0x000fc60005000000 */
[----:B------:R1:W-:Y:S04]  /*0f60*/  STL [R1+0x88], R2 ;  /* 0x0000880201007387 */ /* 0x0003e80000100800 */
[----:B------:R1:W-:Y:S02]  /*0f70*/  STL [R1+0x8c], R0 ;  /* 0x00008c0001007387 */ /* 0x0003e40000100800 */
.L_x_8:
[----:B------:R-:W-:-:S08]  /*0f80*/  NOP ;  /* 0x0000000000007918 */ /* 0x000fd00000000000 */
[----:B------:R-:W2:Y:S02]  /*0f90*/  USETMAXREG.TRY_ALLOC.CTAPOOL UP0, 0xe8 ;  /* 0x000000e8000079c8 */ /* 0x000ea40008000600 */
[----:B--2---:R-:W-:-:S13]  /*0fa0*/  PLOP3.LUT P0, PT, PT, PT, UP0, 0x80, 0x0 ;  /* 0x000000000000781c */ /* 0x004fda0003f0f008 */
[----:B------:R-:W-:Y:S05]  /*0fb0*/  @!P0 BRA `(.L_x_8) ;  /* 0xfffffffc00f08947 */ /* 0x000fea000383ffff */
[----:B------:R-:W-:Y:S01]  /*0fc0*/  ULDC.64 UR4, c[0x0][0x598] ;  /* 0x0001660000047ab9 */ /* 0x000fe20000000a00 */
[----:B------:R-:W-:Y:S01]  /*0fd0*/  ULDC.64 UR18, c[0x0][0x208] ;  /* 0x0000820000127ab9 */ /* 0x000fe20000000a00 */
[----:B------:R-:W-:-:S04]  /*0fe0*/  ISETP.NE.U32.AND P0, PT, RZ, UR4, PT ;  /* 0x00000004ff007c0c */ /* 0x000fc8000bf05070 */
[----:B------:R-:W-:-:S13]  /*0ff0*/  ISETP.NE.AND.EX P0, PT, RZ, UR5, PT, P0 ;  /* 0x00000005ff007c0c */ /* 0x000fda000bf05300 */
[----:B------:R-:W-:Y:S05]  /*1000*/  @!P0 BRA `(.L_x_11) ;  /* 0x0000000000208947 */ /* 0x000fea0003800000 */
[----:B-1----:R-:W1:Y:S02]  /*1010*/  LDC.64 R2, c[0x0][0x598] ;  /* 0x00016600ff027b82 */ /* 0x002e640000000a00 */
[----:B-1----:R-:W2:Y:S02]  /*1020*/  LDG.E.64 R2, desc[UR18][R2.64] ;  /* 0x0000001202027981 */ /* 0x002ea4000c1e1b00 */
[----:B--2---:R-:W-:-:S04]  /*1030*/  ISETP.NE.U32.AND P0, PT, R2, RZ, PT ;  /* 0x000000ff0200720c */ /* 0x004fc80003f05070 */
[----:B------:R-:W-:-:S13]  /*1040*/  ISETP.NE.AND.EX P0, PT, R3, RZ, PT, P0 ;  /* 0x000000ff0300720c */ /* 0x000fda0003f05300 */
[----:B------:R-:W-:Y:S05]  /*1050*/  @!P0 BRA `(.L_x_11) ;  /* 0x00000000000c8947 */ /* 0x000fea0003800000 */
[----:B------:R-:W2:Y:S02]  /*1060*/  LD.E R2, desc[UR18][R2.64] ;  /* 0x0000001202027980 */ /* 0x000ea4000c101900 */
[----:B--2---:R-:W-:Y:S01]  /*1070*/  R2UR UR20, R2 ;  /* 0x00000000021472ca */ /* 0x004fe200000e0000 */
[----:B------:R-:W-:-:S14]  /*1080*/  BRA `(.L_x_12) ;  /* 0x0000000000247947 */ /* 0x000fdc0003800000 */
.L_x_11:
[----:B------:R-:W-:Y:S02]  /*1090*/  ULDC.64 UR4, c[0x0][0x588] ;  /* 0x0001620000047ab9 */ /* 0x000fe40000000a00 */
[----:B------:R-:W-:-:S04]  /*10a0*/  ISETP.NE.U32.AND P0, PT, RZ, UR4, PT ;  /* 0x00000004ff007c0c */ /* 0x000fc8000bf05070 */
[----:B------:R-:W-:-:S13]  /*10b0*/  ISETP.NE.AND.EX P0, PT, RZ, UR5, PT, P0 ;  /* 0x00000005ff007c0c */ /* 0x000fda000bf05300 */
[----:B------:R-:W-:Y:S05]  /*10c0*/  @!P0 BRA `(.L_x_13) ;  /* 0x0000000000108947 */ /* 0x000fea0003800000 */
[----:B-1----:R-:W1:Y:S02]  /*10d0*/  LDC.64 R2, c[0x0][0x588] ;  /* 0x00016200ff027b82 */ /* 0x002e640000000a00 */
[----:B-1----:R-:W2:Y:S02]  /*10e0*/  LDG.E R2, desc[UR18][R2.64] ;  /* 0x0000001202027981 */ /* 0x002ea4000c1e1900 */
[----:B--2---:R-:W-:Y:S01]  /*10f0*/  R2UR UR20, R2 ;  /* 0x00000000021472ca */ /* 0x004fe200000e0000 */
[----:B------:R-:W-:-:S14]  /*1100*/  BRA `(.L_x_12) ;  /* 0x0000000000047947 */ /* 0x000fdc0003800000 */
.L_x_13:
[----:B------:R-:W-:-:S05]  /*1110*/  ULDC UR20, c[0x0][0x580] ;  /* 0x0001600000147ab9 */ /* 0x000fca0000000800 */
.L_x_12:
[----:B------:R-:W-:Y:S02]  /*1120*/  ULDC.64 UR4, c[0x0][0x5a0] ;  /* 0x0001680000047ab9 */ /* 0x000fe40000000a00 */
        /* <DEDUP_REMOVED lines=11> */
.L_x_14:
        /* <DEDUP_REMOVED lines=8> */
.L_x_16:
[----:B------:R-:W-:-:S05]  /*1260*/  ULDC UR21, c[0x0][0x584] ;  /* 0x0001610000157ab9 */ /* 0x000fca0000000800 */
.L_x_15:
[----:B------:R-:W-:-:S13]  /*1270*/  LOP3.LUT P0, RZ, R4, 0xff, RZ, 0xc0, !PT ;  /* 0x000000ff04ff7812 */ /* 0x000fda000780c0ff */
[----:B------:R-:W-:Y:S05]  /*1280*/  @!P0 EXIT ;  /* 0x000000000000894d */ /* 0x000fea0003800000 */
[----:B------:R-:W-:Y:S01]  /*1290*/  ULDC UR4, c[0x0][0x28c] ;  /* 0x0000a30000047ab9 */ /* 0x000fe20000000800 */
[----:B------:R-:W-:Y:S02]  /*12a0*/  ULOP3.LUT UR22, UR13, 0x1, URZ, 0xfc, !UPT ;  /* 0x000000010d167892 */ /* 0x000fe4000f8efc3f */
[----:B------:R-:W-:-:S04]  /*12b0*/  UIADD3 UR4, UR4, 0x1f, URZ ;  /* 0x0000001f04047890 */ /* 0x000fc8000fffe03f */
[----:B------:R-:W-:-:S04]  /*12c0*/  USHF.R.S32.HI UR5, URZ, 0x1f, UR4 ;  /* 0x0000001f3f057899 */ /* 0x000fc80008011404 */
[----:B------:R-:W-:-:S03]  /*12d0*/  ULEA.HI UR5, UR5, UR4, URZ, 0x5 ;  /* 0x0000000405057291 */ /* 0x000fc6000f8f283f */
[----:B------:R-:W-:Y:S01]  /*12e0*/  UMOV UR4, URZ ;  /* 0x0000003f00047c82 */ /* 0x000fe20008000000 */
[----:B------:R-:W-:-:S03]  /*12f0*/  USHF.R.S32.HI UR12, URZ, 0x5, UR5 ;  /* 0x000000053f0c7899 */ /* 0x000fc60008011405 */
[----:B------:R-:W-:-:S09]  /*1300*/  UMOV UR5, URZ ;  /* 0x0000003f00057c82 */ /* 0x000fd20008000000 */
.L_x_299:
[----:B-1----:R-:W1:Y:S01]  /*1310*/  S2R R0, SR_TID.X ;  /* 0x0000000000007919 */ /* 0x002e620000002100 */
[----:B--2---:R-:W2:Y:S01]  /*1320*/  S2UR UR11, SR_CgaCtaId ;  /* 0x00000000000b79c3 */ /* 0x004ea20000008800 */
[----:B------:R-:W-:Y:S01]  /*1330*/  UMOV UR14, 0x400 ;  /* 0x00000400000e7882 */ /* 0x000fe20000000000 */
[----:B------:R-:W-:Y:S01]  /*1340*/  UMOV UR6, URZ ;  /* 0x0000003f00067c82 */ /* 0x000fe20008000000 */
[----:B------:R-:W-:Y:S01]  /*1350*/  STL [R1+0x74], RZ ;  /* 0x000074ff01007387 */ /* 0x000fe20000100800 */
[----:B------:R-:W-:Y:S01]  /*1360*/  UMOV UR7, URZ ;  /* 0x0000003f00077c82 */ /* 0x000fe20008000000 */
[----:B------:R-:W-:Y:S01]  /*1370*/  UMOV UR8, URZ ;  /* 0x0000003f00087c82 */ /* 0x000fe20008000000 */
[----:B------:R-:W-:Y:S01]  /*1380*/  UMOV UR16, UR5 ;  /* 0x0000000500107c82 */ /* 0x000fe20008000000 */
[----:B------:R-:W-:Y:S01]  /*1390*/  STL [R1+0x70], RZ ;  /* 0x000070ff01007387 */ /* 0x000fe20000100800 */
[----:B---3--:R-:W3:Y:S01]  /*13a0*/  LDC R2, c[0x0][0x28c] ;  /* 0x0000a300ff027b82 */ /* 0x008ee20000000800 */
[----:B------:R-:W-:-:S02]  /*13b0*/  CS2R R4, SRZ ;  /* 0x0000000000047805 */ /* 0x000fc4000001ff00 */
[----:B------:R-:W-:Y:S01]  /*13c0*/  CS2R R6, SRZ ;  /* 0x0000000000067805 */ /* 0x000fe2000001ff00 */
[----:B------:R-:W-:Y:S01]  /*13d0*/  STL [R1+0x6c], RZ ;  /* 0x00006cff01007387 */ /* 0x000fe20000100800 */
[----:B------:R-:W-:Y:S02]  /*13e0*/  CS2R R8, SRZ ;  /* 0x0000000000087805 */ /* 0x000fe4000001ff00 */
[----:B------:R-:W-:Y:S02]  /*13f0*/  CS2R R10, SRZ ;  /* 0x00000000000a7805 */ /* 0x000fe4000001ff00 */
[----:B------:R-:W-:Y:S01]  /*1400*/  CS2R R12, SRZ ;  /* 0x00000000000c7805 */ /* 0x000fe2000001ff00 */
[----:B------:R-:W-:Y:S01]  /*1410*/  STL [R1+0x68], RZ ;  /* 0x000068ff01007387 */ /* 0x000fe20000100800 */
[----:B------:R-:W-:Y:S02]  /*1420*/  CS2R R14, SRZ ;  /* 0x00000000000e7805 */ /* 0x000fe4000001ff00 */
[----:B------:R-:W-:-:S02]  /*1430*/  CS2R R16, SRZ ;  /* 0x0000000000107805 */ /* 0x000fc4000001ff00 */
[----:B0-----:R-:W-:Y:S01]  /*1440*/  CS2R R18, SRZ ;  /* 0x0000000000127805 */ /* 0x001fe2000001ff00 */
[----:B------:R-:W-:Y:S01]  /*1450*/  STL [R1+0x64], RZ ;  /* 0x000064ff01007387 */ /* 0x000fe20000100800 */
[----:B------:R-:W-:Y:S02]  /*1460*/  CS2R R20, SRZ ;  /* 0x0000000000147805 */ /* 0x000fe4000001ff00 */
[----:B------:R-:W-:Y:S02]  /*1470*/  CS2R R22, SRZ ;  /* 0x0000000000167805 */ /* 0x000fe4000001ff00 */
[----:B------:R-:W-:Y:S01]  /*1480*/  CS2R R152, SRZ ;  /* 0x0000000000987805 */ /* 0x000fe2000001ff00 */
[----:B------:R-:W-:Y:S01]  /*1490*/  STL [R1+0x60], RZ ;  /* 0x000060ff01007387 */ /* 0x000fe20000100800 */
[----:B--2---:R-:W-:Y:S01]  /*14a0*/  ULEA UR14, UR11, UR14, 0x18 ;  /* 0x0000000e0b0e7291 */ /* 0x004fe2000f8ec03f */
[----:B------:R-:W-:Y:S02]  /*14b0*/  CS2R R154, SRZ ;  /* 0x00000000009a7805 */ /* 0x000fe4000001ff00 */
[----:B------:R-:W-:Y:S01]  /*14c0*/  CS2R R156, SRZ ;  /* 0x00000000009c7805 */ /* 0x000fe2000001ff00 */
[----:B------:R-:W-:Y:S01]  /*14d0*/  STL [R1+0x5c], RZ ;  /* 0x00005cff01007387 */ /* 0x000fe20000100800 */
[----:B------:R-:W-:-:S02]  /*14e0*/  CS2R R158, SRZ ;  /* 0x00000000009e7805 */ /* 0x000fc4000001ff00 */
[----:B------:R-:W-:Y:S02]  /*14f0*/  CS2R R160, SRZ ;  /* 0x0000000000a07805 */ /* 0x000fe4000001ff00 */
[----:B------:R-:W-:Y:S02]  /*1500*/  CS2R R162, SRZ ;  /* 0x0000000000a27805 */ /* 0x000fe4000001ff00 */
[----:B-1----:R-:W-:Y:S01]  /*1510*/  LOP3.LUT R0, R0, 0x80, RZ, 0xc0, !PT ;  /* 0x0000008000007812 */ /* 0x002fe200078ec0ff */
[----:B------:R-:W-:Y:S01]  /*1520*/  STL [R1+0x58], RZ ;  /* 0x000058ff01007387 */ /* 0x000fe20000100800 */
[----:B---3--:R-:W-:Y:S02]  /*1530*/  ISETP.GE.AND P0, PT, R2, 0x1, PT ;  /* 0x000000010200780c */ /* 0x008fe40003f06270 */
[----:B------:R-:W-:Y:S02]  /*1540*/  CS2R R2, SRZ ;  /* 0x0000000000027805 */ /* 0x000fe4000001ff00 */
[----:B------:R-:W-:Y:S01]  /*1550*/  SHF.R.U32.HI R0, RZ, 0x7, R0 ;  /* 0x00000007ff007819 */ /* 0x000fe20000011600 */
[----:B------:R-:W-:Y:S01]  /*1560*/  STL [R1+0x54], RZ ;  /* 0x000054ff01007387 */ /* 0x000fe20000100800 */
[----:B------:R-:W-:-:S02]  /*1570*/  CS2R R164, SRZ ;  /* 0x0000000000a47805 */ /* 0x000fc4000001ff00 */
[----:B------:R-:W-:Y:S02]  /*1580*/  CS2R R166, SRZ ;  /* 0x0000000000a67805 */ /* 0x000fe4000001ff00 */
[----:B------:R-:W-:Y:S01]  /*1590*/  CS2R R168, SRZ ;  /* 0x0000000000a87805 */ /* 0x000fe2000001ff00 */
[----:B------:R-:W-:Y:S01]  /*15a0*/  STL [R1+0x50], RZ ;  /* 0x000050ff01007387 */ /* 0x000fe20000100800 */
[----:B------:R-:W-:Y:S02]  /*15b0*/  CS2R R170, SRZ ;  /* 0x0000000000aa7805 */ /* 0x000fe4000001ff00 */
[----:B------:R-:W-:Y:S02]  /*15c0*/  CS2R R172, SRZ ;  /* 0x0000000000ac7805 */ /* 0x000fe4000001ff00 */
[----:B------:R-:W-:Y:S01]  /*15d0*/  CS2R R174, SRZ ;  /* 0x0000000000ae7805 */ /* 0x000fe2000001ff00 */
[----:B------:R-:W0:Y:S01]  /*15e0*/  SHFL.IDX PT, R0, R0, RZ, 0x1f ;  /* 0x00001fff00007589 */ /* 0x000e2200000e0000 */
[----:B------:R-:W-:-:S02]  /*15f0*/  CS2R R176, SRZ ;  /* 0x0000000000b07805 */ /* 0x000fc4000001ff00 */
[----:B------:R-:W-:Y:S02]  /*1600*/  CS2R R178, SRZ ;  /* 0x0000000000b27805 */ /* 0x000fe4000001ff00 */
[----:B------:R-:W-:Y:S01]  /*1610*/  CS2R R180, SRZ ;  /* 0x0000000000b47805 */ /* 0x000fe2000001ff00 */
[----:B------:R1:W-:Y:S01]  /*1620*/  STL [R1+0x4c], RZ ;  /* 0x00004cff01007387 */ /* 0x0003e20000100800 */
[----:B------:R-:W-:Y:S02]  /*1630*/  CS2R R182, SRZ ;  /* 0x0000000000b67805 */ /* 0x000fe4000001ff00 */
[----:B------:R-:W-:Y:S02]  /*1640*/  CS2R R184, SRZ ;  /* 0x0000000000b87805 */ /* 0x000fe4000001ff00 */
[----:B------:R-:W-:Y:S01]  /*1650*/  CS2R R186, SRZ ;  /* 0x0000000000ba7805 */ /* 0x000fe2000001ff00 */
[----:B------:R1:W-:Y:S01]  /*1660*/  STL [R1+0x48], RZ ;  /* 0x000048ff01007387 */ /* 0x0003e20000100800 */
        /* <DEDUP_REMOVED lines=14> */
[----:B------:R-:W-:Y:S02]  /*1750*/  CS2R R210, SRZ ;  /* 0x0000000000d27805 */ /* 0x000fe4000001ff00 */
[----:B0-----:R-:W-:Y:S01]  /*1760*/  R2UR UR9, R0 ;  /* 0x00000000000972ca */ /* 0x001fe200000e0000 */
[----:B------:R1:W-:Y:S01]  /*1770*/  STL [R1+0x38], RZ ;  /* 0x000038ff01007387 */ /* 0x0003e20000100800 */
[----:B------:R-:W-:Y:S01]  /*1780*/  IMAD.MOV.U32 R0, RZ, RZ, RZ ;  /* 0x000000ffff007224 */ /* 0x000fe200078e00ff */
[----:B------:R-:W-:-:S02]  /*1790*/  CS2R R212, SRZ ;  /* 0x0000000000d47805 */ /* 0x000fc4000001ff00 */
[----:B------:R-:W-:Y:S01]  /*17a0*/  CS2R R214, SRZ ;  /* 0x0000000000d67805 */ /* 0x000fe2000001ff00 */
[----:B------:R1:W-:Y:S01]  /*17b0*/  STL [R1+0x34], RZ ;  /* 0x000034ff01007387 */ /* 0x0003e20000100800 */
[----:B------:R-:W-:Y:S02]  /*17c0*/  CS2R R216, SRZ ;  /* 0x0000000000d87805 */ /* 0x000fe4000001ff00 */
[----:B------:R-:W-:Y:S02]  /*17d0*/  CS2R R218, SRZ ;  /* 0x0000000000da7805 */ /* 0x000fe4000001ff00 */
[----:B------:R-:W-:Y:S01]  /*17e0*/  CS2R R220, SRZ ;  /* 0x0000000000dc7805 */ /* 0x000fe2000001ff00 */
[----:B------:R1:W-:Y:S01]  /*17f0*/  STL [R1+0x30], RZ ;  /* 0x000030ff01007387 */ /* 0x0003e20000100800 */
[----:B------:R-:W-:Y:S02]  /*1800*/  CS2R R222, SRZ ;  /* 0x0000000000de7805 */ /* 0x000fe4000001ff00 */
[----:B------:R-:W-:Y:S01]  /*1810*/  CS2R R224, SRZ ;  /* 0x0000000000e07805 */ /* 0x000fe2000001ff00 */
[----:B------:R-:W-:Y:S01]  /*1820*/  IMAD.MOV.U32 R226, RZ, RZ, RZ ;  /* 0x000000ffffe27224 */ /* 0x000fe200078e00ff */
[----:B------:R1:W-:Y:S01]  /*1830*/  STL [R1+0x2c], RZ ;  /* 0x00002cff01007387 */ /* 0x0003e20000100800 */
[----:B------:R-:W-:Y:S01]  /*1840*/  ULEA.HI UR10, UR9, UR9, URZ, 0x1 ;  /* 0x00000009090a7291 */ /* 0x000fe2000f8f083f */
[----:B------:R-:W-:Y:S01]  /*1850*/  IMAD.U32 R227, RZ, RZ, UR4 ;  /* 0x00000004ffe37e24 */ /* 0x000fe2000f8e00ff */
[----:B------:R-:W-:Y:S01]  /*1860*/  CS2R R24, SRZ ;  /* 0x0000000000187805 */ /* 0x000fe2000001ff00 */
[----:B------:R1:W-:Y:S01]  /*1870*/  STL [R1+0x28], RZ ;  /* 0x000028ff01007387 */ /* 0x0003e20000100800 */
[----:B------:R-:W-:Y:S01]  /*1880*/  ULOP3.LUT UR10, UR10, 0x1ffffe, URZ, 0xc0, !UPT ;  /* 0x001ffffe0a0a7892 */ /* 0x000fe2000f8ec03f */
[----:B------:R-:W-:-:S02]  /*1890*/  CS2R R26, SRZ ;  /* 0x00000000001a7805 */ /* 0x000fc4000001ff00 */
[----:B------:R-:W-:Y:S01]  /*18a0*/  CS2R R28, SRZ ;  /* 0x00000000001c7805 */ /* 0x000fe2000001ff00 */
[----:B------:R1:W-:Y:S01]  /*18b0*/  STL [R1+0x24], RZ ;  /* 0x000024ff01007387 */ /* 0x0003e20000100800 */
[----:B------:R-:W-:Y:S01]  /*18c0*/  UIADD3 UR10, UR9, -UR10, URZ ;  /* 0x8000000a090a7290 */ /* 0x000fe2000fffe03f */
[----:B----4-:R-:W-:Y:S02]  /*18d0*/  CS2R R30, SRZ ;  /* 0x00000000001e7805 */ /* 0x010fe4000001ff00 */
[----:B------:R-:W-:Y:S01]  /*18e0*/  CS2R R32, SRZ ;  /* 0x0000000000207805 */ /* 0x000fe2000001ff00 */
[----:B------:R1:W-:Y:S01]  /*18f0*/  STL [R1+0x20], RZ ;  /* 0x000020ff01007387 */ /* 0x0003e20000100800 */
[----:B------:R-:W-:Y:S01]  /*1900*/  ULEA UR10, UR10, UR14, 0xb ;  /* 0x0000000e0a0a7291 */ /* 0x000fe2000f8e583f */
[----:B------:R-:W-:Y:S02]  /*1910*/  CS2R R34, SRZ ;  /* 0x0000000000227805 */ /* 0x000fe4000001ff00 */
[----:B------:R-:W-:Y:S01]  /*1920*/  CS2R R36, SRZ ;  /* 0x0000000000247805 */ /* 0x000fe2000001ff00 */
[----:B------:R1:W-:Y:S01]  /*1930*/  STL [R1+0x1c], RZ ;  /* 0x00001cff01007387 */ /* 0x0003e20000100800 */
[----:B------:R-:W-:Y:S01]  /*1940*/  UIADD3 UR10, UR10, 0x100, URZ ;  /* 0x000001000a0a7890 */ /* 0x000fe2000fffe03f */
[----:B------:R-:W-:-:S02]  /*1950*/  CS2R R38, SRZ ;  /* 0x0000000000267805 */ /* 0x000fc4000001ff00 */
[----:B------:R-:W-:Y:S01]  /*1960*/  CS2R R40, SRZ ;  /* 0x0000000000287805 */ /* 0x000fe2000001ff00 */
[----:B------:R1:W-:Y:S01]  /*1970*/  STL [R1+0x18], RZ ;  /* 0x000018ff01007387 */ /* 0x0003e20000100800 */
[----:B------:R-:W-:Y:S01]  /*1980*/  USHF.R.U32.HI UR10, URZ, 0x4, UR10 ;  /* 0x000000043f0a7899 */ /* 0x000fe2000801160a */
[----:B------:R-:W-:Y:S02]  /*1990*/  CS2R R42, SRZ ;  /* 0x00000000002a7805 */ /* 0x000fe4000001ff00 */
[----:B------:R-:W-:Y:S01]  /*19a0*/  CS2R R44, SRZ ;  /* 0x00000000002c7805 */ /* 0x000fe2000001ff00 */
[----:B------:R1:W-:Y:S01]  /*19b0*/  STL [R1+0x14], RZ ;  /* 0x000014ff01007387 */ /* 0x0003e20000100800 */
[----:B------:R-:W-:Y:S01]  /*19c0*/  ULOP3.LUT UR15, UR10, 0x3fff, URZ, 0xc0, !UPT ;  /* 0x00003fff0a0f7892 */ /* 0x000fe2000f8ec03f */
        /* <DEDUP_REMOVED lines=18> */
[----:B------:R1:W-:Y:S01]  /*1af0*/  STL [R1], RZ ;  /* 0x000000ff01007387 */ /* 0x0003e20000100800 */
[----:B------:R-:W-:-:S02]  /*1b00*/  CS2R R74, SRZ ;  /* 0x00000000004a7805 */ /* 0x000fc4000001ff00 */
[----:B------:R-:W-:Y:S02]  /*1b10*/  CS2R R76, SRZ ;  /* 0x00000000004c7805 */ /* 0x000fe4000001ff00 */
[----:B------:R-:W-:Y:S02]  /*1b20*/  CS2R R78, SRZ ;  /* 0x00000000004e7805 */ /* 0x000fe4000001ff00 */
[----:B------:R-:W-:Y:S02]  /*1b30*/  CS2R R80, SRZ ;  /* 0x0000000000507805 */ /* 0x000fe4000001ff00 */
[----:B------:R-:W-:Y:S02]  /*1b40*/  CS2R R82, SRZ ;  /* 0x0000000000527805 */ /* 0x000fe4000001ff00 */
[----:B------:R-:W-:Y:S02]  /*1b50*/  CS2R R84, SRZ ;  /* 0x0000000000547805 */ /* 0x000fe4000001ff00 */
        /* <DEDUP_REMOVED lines=32> */
[----:B------:R-:W-:Y:S01]  /*1d60*/  CS2R R150, SRZ ;  /* 0x0000000000967805 */ /* 0x000fe2000001ff00 */
[----:B-1----:R-:W-:Y:S06]  /*1d70*/  @!P0 BRA `(.L_x_17) ;  /* 0x0000001000548947 */ /* 0x002fec0003800000 */
[----:B------:R-:W-:-:S06]  /*1d80*/  UISETP.NE.AND UP0, UPT, UR22, 0x3, UPT ;  /* 0x000000031600788c */ /* 0x000fcc000bf05270 */
[----:B------:R-:W-:-:S13]  /*1d90*/  PLOP3.LUT P1, PT, PT, PT, UP0, 0x80, 0x0 ;  /* 0x000000000000781c */ /* 0x000fda0003f2f008 */
[----:B------:R-:W-:Y:S05]  /*1da0*/  @!P1 BRA `(.L_x_18) ;  /* 0x0000000000049947 */ /* 0x000fea0003800000 */
[----:B------:R-:W-:Y:S01]  /*1db0*/  BPT.TRAP 0x1 ;  /* 0x000000040000795c */ /* 0x000fe20000300000 */
.L_x_18:
[----:B------:R-:W-:Y:S01]  /*1dc0*/  ULEA UR6, UR5, UR14, 0x3 ;  /* 0x0000000e05067291 */ /* 0x000fe2000f8e183f */
[----:B------:R-:W-:-:S05]  /*1dd0*/  IMAD.U32 R0, RZ, RZ, UR4 ;  /* 0x00000004ff007e24 */ /* 0x000fca000f8e00ff */
[----:B------:R-:W-:-:S04]  /*1de0*/  SHF.L.U32 R0, R0, 0x1f, RZ ;  /* 0x0000001f00007819 */ /* 0x000fc800000006ff */
[----:B------:R0:W1:Y:S01]  /*1df0*/  SYNCS.PHASECHK.TRANS64.TRYWAIT P0, [UR6], R0 ;  /* 0x00000000ff0075a7 */ /* 0x0000620008000146 */
[----:B------:R-:W-:Y:S05]  /*1e00*/  @!P1 BRA `(.L_x_19) ;  /* 0x0000000000049947 */ /* 0x000fea0003800000 */
[----:B------:R-:W-:Y:S01]  /*1e10*/  BPT.TRAP 0x1 ;  /* 0x000000040000795c */ /* 0x000fe20000300000 */
.L_x_19:
[----:B-1----:R-:W-:Y:S05]  /*1e20*/  @P0 BRA `(.L_x_20) ;  /* 0x0000000000080947 */ /* 0x002fea0003800000 */
[----:B------:R-:W1:Y:S02]  /*1e30*/  SYNCS.PHASECHK.TRANS64.TRYWAIT P0, [UR6], R0 ;  /* 0x00000000ff0075a7 */ /* 0x000e640008000146 */
[----:B-1----:R-:W-:Y:S05]  /*1e40*/  @!P0 BRA `(.L_x_21) ;  /* 0x000000e400188947 */ /* 0x002fea0003800000 */
.L_x_20:
[----:B------:R2:W-:Y:S01]  /*1e50*/  STL [R1+0x74], RZ ;  /* 0x000074ff01007387 */ /* 0x0005e20000100800 */
[----:B------:R-:W-:Y:S01]  /*1e60*/  UIADD3 UR6, UR14, 0x5100, URZ ;  /* 0x000051000e067890 */ /* 0x000fe2000fffe03f */
[----:B------:R-:W-:Y:S01]  /*1e70*/  WARPGROUP.ARRIVE ;  /* 0x00000000000079c5 */ /* 0x000fe20000000000 */
[----:B------:R-:W-:Y:S01]  /*1e80*/  ULDC UR7, c[0x0][0x50c] ;  /* 0x0001430000077ab9 */ /* 0x000fe20000000800 */
[----:B------:R2:W-:Y:S01]  /*1e90*/  STL [R1+0x70], RZ ;  /* 0x000070ff01007387 */ /* 0x0005e20000100800 */
[----:B------:R-:W-:Y:S01]  /*1ea0*/  UISETP.NE.AND UP0, UPT, UR7, 0x1, UPT ;  /* 0x000000010700788c */ /* 0x000fe2000bf05270 */
[----:B01----:R-:W-:Y:S01]  /*1eb0*/  IMAD.MOV.U32 R0, RZ, RZ, RZ ;  /* 0x000000ffff007224 */ /* 0x003fe200078e00ff */
[----:B------:R-:W-:Y:S01]  /*1ec0*/  USHF.R.U32.HI UR6, URZ, 0x4, UR6 ;  /* 0x000000043f067899 */ /* 0x000fe20008011606 */
[----:B------:R2:W-:Y:S01]  /*1ed0*/  STL [R1+0x6c], RZ ;  /* 0x00006cff01007387 */ /* 0x0005e20000100800 */
[----:B------:R-:W-:Y:S01]  /*1ee0*/  USEL UR7, URZ, 0x1, UP0 ;  /* 0x000000013f077887 */ /* 0x000fe20008000000 */
[----:B------:R-:W-:Y:S01]  /*1ef0*/  CS2R R2, SRZ ;  /* 0x0000000000027805 */ /* 0x000fe2000001ff00 */
[----:B------:R-:W-:Y:S01]  /*1f00*/  ULOP3.LUT UR6, UR6, 0x3fff, URZ, 0xc0, !UPT ;  /* 0x00003fff06067892 */ /* 0x000fe2000f8ec03f */
[----:B------:R2:W-:Y:S01]  /*1f10*/  STL [R1+0x68], RZ ;  /* 0x000068ff01007387 */ /* 0x0005e20000100800 */
[----:B------:R-:W-:Y:S01]  /*1f20*/  ULOP3.LUT UR8, UR15, 0x10000, URZ, 0xfc, !UPT ;  /* 0x000100000f087892 */ /* 0x000fe2000f8efc3f */
[----:B------:R-:W-:Y:S01]  /*1f30*/  CS2R R4, SRZ ;  /* 0x0000000000047805 */ /* 0x000fe2000001ff00 */
[----:B------:R-:W-:Y:S01]  /*1f40*/  ULOP3.LUT UR6, UR6, 0x10000, URZ, 0xfc, !UPT ;  /* 0x0001000006067892 */ /* 0x000fe2000f8efc3f */
[----:B------:R2:W-:Y:S01]  /*1f50*/  STL [R1+0x64], RZ ;  /* 0x000064ff01007387 */ /* 0x0005e20000100800 */
[----:B------:R-:W-:Y:S01]  /*1f60*/  ISETP.NE.AND P0, PT, RZ, UR7, PT ;  /* 0x00000007ff007c0c */ /* 0x000fe2000bf05270 */
[----:B------:R-:W-:Y:S01]  /*1f70*/  ULEA UR8, UR5, UR8, 0x8 ;  /* 0x0000000805087291 */ /* 0x000fe2000f8e403f */
[----:B------:R-:W-:Y:S01]  /*1f80*/  CS2R R6, SRZ ;  /* 0x0000000000067805 */ /* 0x000fe2000001ff00 */
[----:B------:R2:W-:Y:S01]  /*1f90*/  STL [R1+0x60], RZ ;  /* 0x000060ff01007387 */ /* 0x0005e20000100800 */
[----:B------:R-:W-:Y:S01]  /*1fa0*/  ULEA UR10, UR5, UR6, 0x9 ;  /* 0x00000006050a7291 */ /* 0x000fe2000f8e483f */
[----:B------:R-:W-:Y:S01]  /*1fb0*/  CS2R R8, SRZ ;  /* 0x0000000000087805 */ /* 0x000fe2000001ff00 */
[----:B------:R-:W-:Y:S01]  /*1fc0*/  UMOV UR9, 0xc0000010 ;  /* 0xc000001000097882 */ /* 0x000fe20000000000 */
[----:B------:R2:W-:Y:S01]  /*1fd0*/  STL [R1+0x5c], RZ ;  /* 0x00005cff01007387 */ /* 0x0005e20000100800 */
[----:B------:R-:W-:Y:S01]  /*1fe0*/  UMOV UR11, 0xc0000010 ;  /* 0xc0000010000b7882 */ /* 0x000fe20000000000 */
[----:B------:R-:W-:Y:S01]  /*1ff0*/  UMOV UR6, 0x1 ;  /* 0x0000000100067882 */ /* 0x000fe20000000000 */
[----:B------:R-:W-:Y:S01]  /*2000*/  CS2R R10, SRZ ;  /* 0x00000000000a7805 */ /* 0x000fe2000001ff00 */
[----:B------:R2:W-:Y:S01]  /*2010*/  STL [R1+0x58], RZ ;  /* 0x000058ff01007387 */ /* 0x0005e20000100800 */
[----:B------:R-:W-:Y:S01]  /*2020*/  CS2R R12, SRZ ;  /* 0x00000000000c7805 */ /* 0x000fe2000001ff00 */
[----:B------:R-:W-:Y:S01]  /*2030*/  QGMMA.64x256x32.F32.E5M2.E5M2 R24, gdesc[UR8], RZ, !UPT, gsb0 ;  /* 0x03e00000081879f3 */ /* 0x000fe2000c0038ff */
        /* <DEDUP_REMOVED lines=55> */
[----:B------:R-:W-:Y:S01]  /*23b0*/  CS2R R224, SRZ ;  /* 0x0000000000e07805 */ /* 0x000fe2000001ff00 */
[----:B------:R-:W-:Y:S01]  /*23c0*/  IMAD.MOV.U32 R226, RZ, RZ, RZ ;  /* 0x000000ffffe27224 */ /* 0x000fe200078e00ff */
[----:B------:R2:W-:Y:S04]  /*23d0*/  STL [R1+0x1c], RZ ;  /* 0x00001cff01007387 */ /* 0x0005e80000100800 */
[----:B------:R2:W-:Y:S04]  /*23e0*/  STL [R1+0x18], RZ ;  /* 0x000018ff01007387 */ /* 0x0005e80000100800 */
[----:B------:R2:W-:Y:S04]  /*23f0*/  STL [R1+0x14], RZ ;  /* 0x000014ff01007387 */ /* 0x0005e80000100800 */
[----:B------:R2:W-:Y:S04]  /*2400*/  STL [R1+0x10], RZ ;  /* 0x000010ff01007387 */ /* 0x0005e80000100800 */
[----:B------:R2:W-:Y:S04]  /*2410*/  STL [R1+0xc], RZ ;  /* 0x00000cff01007387 */ /* 0x0005e80000100800 */
[----:B------:R2:W-:Y:S04]  /*2420*/  STL [R1+0x8], RZ ;  /* 0x000008ff01007387 */ /* 0x0005e80000100800 */
[----:B------:R2:W-:Y:S04]  /*2430*/  STL [R1+0x4], RZ ;  /* 0x000004ff01007387 */ /* 0x0005e80000100800 */
[----:B------:R2:W-:Y:S01]  /*2440*/  STL [R1], RZ ;  /* 0x000000ff01007387 */ /* 0x0005e20000100800 */
[----:B------:R-:W-:Y:S05]  /*2450*/  @!P0 BRA `(.L_x_22) ;  /* 0x0000000800808947 */ /* 0x000fea0003800000 */
[----:B------:R-:W-:Y:S02]  /*2460*/  WARPGROUP.DEPBAR.LE gsb0, 0x0 ;  /* 0x00008000000079c5 */ /* 0x000fe40000010000 */
[----:B------:R-:W-:-:S01]  /*2470*/  FADD R227, RZ, R122 ;  /* 0x0000007affe37221 */ /* 0x000fc20000000000 */
[----:B------:R-:W-:Y:S01]  /*2480*/  FADD R226, RZ, R24 ;  /* 0x00000018ffe27221 */ /* 0x000fe20000000000 */
[----:B------:R-:W-:-:S01]  /*2490*/  FADD R225, RZ, R25 ;  /* 0x00000019ffe17221 */ /* 0x000fc20000000000 */
[----:B------:R-:W-:Y:S01]  /*24a0*/  FADD R224, RZ, R26 ;  /* 0x0000001affe07221 */ /* 0x000fe20000000000 */
[----:B------:R-:W-:-:S01]  /*24b0*/  FADD R223, RZ, R27 ;  /* 0x0000001bffdf7221 */ /* 0x000fc20000000000 */
[----:B------:R0:W-:Y:S01]  /*24c0*/  STL [R1], R227 ;  /* 0x000000e301007387 */ /* 0x0001e20000100800 */
[----:B------:R-:W-:-:S01]  /*24d0*/  FADD R222, RZ, R28 ;  /* 0x0000001cffde7221 */ /* 0x000fc20000000000 */
[----:B------:R-:W-:Y:S01]  /*24e0*/  FADD R221, RZ, R29 ;  /* 0x0000001dffdd7221 */ /* 0x000fe20000000000 */
[----:B------:R-:W-:-:S01]  /*24f0*/  FADD R220, RZ, R30 ;  /* 0x0000001effdc7221 */ /* 0x000fc20000000000 */
[----:B------:R-:W-:Y:S01]  /*2500*/  FADD R219, RZ, R31 ;  /* 0x0000001fffdb7221 */ /* 0x000fe20000000000 */
[----:B------:R-:W-:-:S01]  /*2510*/  FADD R218, RZ, R32 ;  /* 0x00000020ffda7221 */ /* 0x000fc20000000000 */
[----:B------:R-:W-:Y:S01]  /*2520*/  FADD R217, RZ, R33 ;  /* 0x00000021ffd97221 */ /* 0x000fe20000000000 */
[----:B------:R-:W-:-:S01]  /*2530*/  FADD R216, RZ, R34 ;  /* 0x00000022ffd87221 */ /* 0x000fc20000000000 */
[----:B------:R-:W-:Y:S01]  /*2540*/  FADD R215, RZ, R35 ;  /* 0x00000023ffd77221 */ /* 0x000fe20000000000 */
[----:B------:R-:W-:-:S01]  /*2550*/  FADD R214, RZ, R36 ;  /* 0x00000024ffd67221 */ /* 0x000fc20000000000 */
[----:B0-----:R-:W-:Y:S01]  /*2560*/  FADD R227, RZ, R123 ;  /* 0x0000007bffe37221 */ /* 0x001fe20000000000 */
[----:B------:R-:W-:-:S01]  /*2570*/  FADD R213, RZ, R37 ;  /* 0x00000025ffd57221 */ /* 0x000fc20000000000 */
[----:B------:R-:W-:Y:S01]  /*2580*/  FADD R212, RZ, R38 ;  /* 0x00000026ffd47221 */ /* 0x000fe20000000000 */
[----:B------:R-:W-:-:S01]  /*2590*/  FADD R211, RZ, R39 ;  /* 0x00000027ffd37221 */ /* 0x000fc20000000000 */
[----:B------:R-:W-:Y:S01]  /*25a0*/  FADD R210, RZ, R40 ;  /* 0x00000028ffd27221 */ /* 0x000fe20000000000 */
[----:B------:R0:W-:Y:S01]  /*25b0*/  STL [R1+0x4], R227 ;  /* 0x000004e301007387 */ /* 0x0001e20000100800 */
        /* <DEDUP_REMOVED lines=93> */
[----:B------:R-:W-:Y:S01]  /*2b90*/  UMOV UR6, URZ ;  /* 0x0000003f00067c82 */ /* 0x000fe20008000000 */
[----:B0-----:R-:W-:-:S05]  /*2ba0*/  FADD R227, RZ, R130 ;  /* 0x00000082ffe37221 */ /* 0x001fca0000000000 */
[----:B------:R0:W-:Y:S02]  /*2bb0*/  STL [R1+0x20], R227 ;  /* 0x000020e301007387 */ /* 0x0001e40000100800 */
        /* <DEDUP_REMOVED lines=42> */
.L_x_22:
[----:B------:R-:W-:-:S04]  /*2e60*/  UIADD3 UR16, UR5, 0x1, URZ ;  /* 0x0000000105107890 */ /* 0x000fc8000fffe03f */
[----:B------:R-:W-:-:S04]  /*2e70*/  UISETP.NE.AND UP0, UPT, UR16, 0x5, UPT ;  /* 0x000000051000788c */ /* 0x000fc8000bf05270 */
[----:B------:R-:W-:Y:S02]  /*2e80*/  USEL UR8, URZ, 0x1, UP0 ;  /* 0x000000013f087887 */ /* 0x000fe40008000000 */
[----:B------:R-:W-:Y:S02]  /*2e90*/  USEL UR16, UR16, URZ, UP0 ;  /* 0x0000003f10107287 */ /* 0x000fe40008000000 */
[----:B------:R-:W-:-:S06]  /*2ea0*/  ULOP3.LUT UR8, UR4, UR8, URZ, 0x3c, !UPT ;  /* 0x0000000804087292 */ /* 0x000fcc000f8e3c3f */
[----:B0-----:R-:W-:Y:S01]  /*2eb0*/  IMAD.U32 R227, RZ, RZ, UR8 ;  /* 0x00000008ffe37e24 */ /* 0x001fe2000f8e00ff */
[----:B------:R-:W-:-:S06]  /*2ec0*/  UMOV UR8, 0x1 ;  /* 0x0000000100087882 */ /* 0x000fcc0000000000 */
.L_x_17:
[----:B------:R-:W-:-:S04]  /*2ed0*/  UISETP.LT.AND UP0, UPT, UR12, 0x1, UPT ;  /* 0x000000010c00788c */ /* 0x000fc8000bf01270 */
[----:B------:R-:W-:-:S04]  /*2ee0*/  USEL UR9, UR12, 0x1, UP0 ;  /* 0x000000010c097887 */ /* 0x000fc80008000000 */
[----:B------:R-:W-:-:S04]  /*2ef0*/  UIADD3 UR9, UR12, -UR9, URZ ;  /* 0x800000090c097290 */ /* 0x000fc8000fffe03f */
[----:B------:R-:W-:-:S06]  /*2f00*/  UISETP.GE.AND UP0, UPT, UR9, 0x1, UPT ;  /* 0x000000010900788c */ /* 0x000fcc000bf06270 */
[----:B------:R-:W-:-:S13]  /*2f10*/  PLOP3.LUT P0, PT, PT, PT, UP0, 0x80, 0x0 ;  /* 0x000000000000781c */ /* 0x000fda0003f0f008 */
[----:B------:R-:W-:Y:S05]  /*2f20*/  @!P0 BRA `(.L_x_23) ;  /* 0x0000001000908947 */ /* 0x000fea0003800000 */
[----:B------:R-:W-:Y:S01]  /*2f30*/  IMAD.U32 R228, RZ, RZ, UR9 ;  /* 0x00000009ffe47e24 */ /* 0x000fe2000f8e00ff */
[----:B------:R-:W-:Y:S01]  /*2f40*/  UMOV UR17, UR5 ;  /* 0x0000000500117c82 */ /* 0x000fe20008000000 */
[----:B------:R-:W-:-:S05]  /*2f50*/  ULDC UR24, c[0x0][0x50c] ;  /* 0x0001430000187ab9 */ /* 0x000fca0000000800 */
.L_x_31:
[----:B------:R-:W-:-:S06]  /*2f60*/  UISETP.NE.AND UP0, UPT, UR22, 0x3, UPT ;  /* 0x000000031600788c */ /* 0x000fcc000bf05270 */
[----:B------:R-:W-:-:S13]  /*2f70*/  PLOP3.LUT P1, PT, PT, PT, UP0, 0x80, 0x0 ;  /* 0x000000000000781c */ /* 0x000fda0003f2f008 */
[----:B-1---5:R-:W-:Y:S05]  /*2f80*/  @!P1 BRA `(.L_x_24) ;  /* 0x0000000000049947 */ /* 0x022fea0003800000 */
[----:B------:R-:W-:Y:S01]  /*2f90*/  BPT.TRAP 0x1 ;  /* 0x000000040000795c */ /* 0x000fe20000300000 */
.L_x_24:
[----:B------:R-:W0:Y:S01]  /*2fa0*/  S2UR UR9, SR_CgaCtaId ;  /* 0x00000000000979c3 */ /* 0x000e220000008800 */
[----:B------:R-:W-:Y:S01]  /*2fb0*/  UMOV UR14, 0x400 ;  /* 0x00000400000e7882 */ /* 0x000fe20000000000 */
[----:B------:R-:W-:Y:S01]  /*2fc0*/  SHF.L.U32 R229, R227, 0x1f, RZ ;  /* 0x0000001fe3e57819 */ /* 0x000fe200000006ff */
[----:B0-----:R-:W-:-:S04]  /*2fd0*/  ULEA UR14, UR9, UR14, 0x18 ;  /* 0x0000000e090e7291 */ /* 0x001fc8000f8ec03f */
[----:B------:R-:W-:-:S09]  /*2fe0*/  ULEA UR9, UR16, UR14, 0x3 ;  /* 0x0000000e10097291 */ /* 0x000fd2000f8e183f */
[----:B------:R0:W1:Y:S01]  /*2ff0*/  SYNCS.PHASECHK.TRANS64.TRYWAIT P0, [UR9], R229 ;  /* 0x000000e5ff0075a7 */ /* 0x0000620008000149 */
[----:B------:R-:W-:Y:S05]  /*3000*/  @!P1 BRA `(.L_x_25) ;  /* 0x0000000000049947 */ /* 0x000fea0003800000 */
[----:B------:R-:W-:Y:S01]  /*3010*/  BPT.TRAP 0x1 ;  /* 0x000000040000795c */ /* 0x000fe20000300000 */
.L_x_25:
[----:B-1----:R-:W-:Y:S05]  /*3020*/  @P0 BRA `(.L_x_26) ;  /* 0x0000000000080947 */ /* 0x002fea0003800000 */
[----:B------:R-:W1:Y:S02]  /*3030*/  SYNCS.PHASECHK.TRANS64.TRYWAIT P0, [UR9], R229 ;  /* 0x000000e5ff0075a7 */ /* 0x000e640008000149 */
[----:B-1----:R-:W-:Y:S05]  /*3040*/  @!P0 BRA `(.L_x_27) ;  /* 0x000000d000b08947 */ /* 0x002fea0003800000 */
.L_x_26:
[----:B------:R-:W-:Y:S01]  /*3050*/  UIADD3 UR9, UR14, 0x5100, URZ ;  /* 0x000051000e097890 */ /* 0x000fe2000fffe03f */
[----:B------:R-:W-:Y:S01]  /*3060*/  WARPGROUP.ARRIVE ;  /* 0x00000000000079c5 */ /* 0x000fe20000000000 */
[----:B------:R-:W-:Y:S02]  /*3070*/  UISETP.NE.AND UP0, UPT, UR7, URZ, UPT ;  /* 0x0000003f0700728c */ /* 0x000fe4000bf05270 */
[----:B------:R-:W-:Y:S02]  /*3080*/  USHF.R.U32.HI UR9, URZ, 0x4, UR9 ;  /* 0x000000043f097899 */ /* 0x000fe40008011609 */
[----:B------:R-:W-:Y:S02]  /*3090*/  USEL UR8, UR8, URZ, !UP0 ;  /* 0x0000003f08087287 */ /* 0x000fe4000c000000 */
[----:B------:R-:W-:Y:S02]  /*30a0*/  ULOP3.LUT UR9, UR9, 0x3fff, URZ, 0xc0, !UPT ;  /* 0x00003fff09097892 */ /* 0x000fe4000f8ec03f */
[----:B------:R-:W-:-:S02]  /*30b0*/  ULOP3.LUT UR7, UR15, 0x10000, URZ, 0xfc, !UPT ;  /* 0x000100000f077892 */ /* 0x000fc4000f8efc3f */
[----:B------:R-:W-:Y:S02]  /*30c0*/  ULOP3.LUT UR9, UR9, 0x10000, URZ, 0xfc, !UPT ;  /* 0x0001000009097892 */ /* 0x000fe4000f8efc3f */
[----:B------:R-:W-:Y:S02]  /*30d0*/  UISETP.NE.U32.AND UP0, UPT, UR8, URZ, UPT ;  /* 0x0000003f0800728c */ /* 0x000fe4000bf05070 */
[----:B------:R-:W-:Y:S02]  /*30e0*/  ULEA UR8, UR16, UR7, 0x8 ;  /* 0x0000000710087291 */ /* 0x000fe4000f8e403f */
[----:B------:R-:W-:Y:S01]  /*30f0*/  ULEA UR10, UR16, UR9, 0x9 ;  /* 0x00000009100a7291 */ /* 0x000fe2000f8e483f */
[----:B------:R-:W-:Y:S02]  /*3100*/  UMOV UR11, 0xc0000010 ;  /* 0xc0000010000b7882 */ /* 0x000fe40000000000 */
[----:B------:R-:W-:Y:S01]  /*3110*/  UMOV UR9, 0xc0000010 ;  /* 0xc000001000097882 */ /* 0x000fe20000000000 */
[----:B------:R-:W-:-:S05]  /*3120*/  UIADD3 UR6, UR6, 0x1, URZ ;  /* 0x0000000106067890 */ /* 0x000fca000fffe03f */
[----:B------:R-:W-:Y:S01]  /*3130*/  QGMMA.64x256x32.F32.E5M2.E5M2 R24, gdesc[UR8], R24, UP0, gsb0 ;  /* 0x03e00000081879f3 */ /* 0x000fe2000b803818 */
[----:B------:R-:W-:-:S04]  /*3140*/  UISETP.NE.AND UP0, UPT, UR6, UR24, UPT ;  /* 0x000000180600728c */ /* 0x000fc8000bf05270 */
[----:B------:R-:W-:-:S06]  /*3150*/  USEL UR7, URZ, 0x1, UP0 ;  /* 0x000000013f077887 */ /* 0x000fcc0008000000 */
[----:B------:R-:W-:Y:S01]  /*3160*/  ISETP.NE.AND P0, PT, RZ, UR7, PT ;  /* 0x00000007ff007c0c */ /* 0x000fe2000bf05270 */
[----:B------:R-:W-:-:S12]  /*3170*/  WARPGROUP.DEPBAR.LE gsb0, 0x1 ;  /* 0x00008000000079c5 */ /* 0x000fd80000010100 */
[----:B------:R-:W-:Y:S05]  /*3180*/  @!P0 BRA `(.L_x_28) ;  /* 0x0000000c00808947 */ /* 0x000fea0003800000 */
[----:B------:R-:W-:Y:S02]  /*3190*/  WARPGROUP.DEPBAR.LE gsb0, 0x0 ;  /* 0x00008000000079c5 */ /* 0x000fe40000010000 */
[----:B------:R-:W-:-:S01]  /*31a0*/  FADD R226, R24, R226 ;  /* 0x000000e218e27221 */ /* 0x000fc20000000000 */
[----:B------:R-:W-:Y:S01]  /*31b0*/  FADD R225, R25, R225 ;  /* 0x000000e119e17221 */ /* 0x000fe20000000000 */
[----:B------:R1:W-:Y:S01]  /*31c0*/  STL [R1+0x90], R227 ;  /* 0x000090e301007387 */ /* 0x0003e20000100800 */
[----:B------:R-:W-:-:S01]  /*31d0*/  FADD R224, R26, R224 ;  /* 0x000000e01ae07221 */ /* 0x000fc20000000000 */
[----:B------:R-:W-:Y:S01]  /*31e0*/  FADD R223, R27, R223 ;  /* 0x000000df1bdf7221 */ /* 0x000fe20000000000 */
[----:B------:R-:W-:-:S01]  /*31f0*/  FADD R222, R28, R222 ;  /* 0x000000de1cde7221 */ /* 0x000fc20000000000 */
[----:B------:R-:W-:Y:S01]  /*3200*/  FADD R221, R29, R221 ;  /* 0x000000dd1ddd7221 */ /* 0x000fe20000000000 */
[----:B-1----:R-:W3:Y:S04]  /*3210*/  LDL.LU R227, [R1+0x30] ;  /* 0x0000300001e37983 */ /* 0x002ee80000300800 */
[----:B------:R1:W-:Y:S01]  /*3220*/  STL [R1+0x94], R226 ;  /* 0x000094e201007387 */ /* 0x0003e20000100800 */
[----:B------:R-:W-:-:S01]  /*3230*/  FADD R220, R30, R220 ;  /* 0x000000dc1edc7221 */ /* 0x000fc20000000000 */
[----:B------:R-:W-:-:S02]  /*3240*/  FADD R219, R31, R219 ;  /* 0x000000db1fdb7221 */ /* 0x000fc40000000000 */
[----:B-1----:R-:W4:Y:S04]  /*3250*/  LDL.LU R226, [R1+0x2c] ;  /* 0x00002c0001e27983 */ /* 0x002f280000300800 */
[----:B------:R1:W-:Y:S01]  /*3260*/  STL [R1+0x98], R225 ;  /* 0x000098e101007387 */ /* 0x0003e20000100800 */
[----:B------:R-:W-:-:S03]  /*3270*/  FADD R218, R32, R218 ;  /* 0x000000da20da7221 */ /* 0x000fc60000000000 */
[----:B-1----:R-:W2:Y:S04]  /*3280*/  LDL.LU R225, [R1+0x28] ;  /* 0x0000280001e17983 */ /* 0x002ea80000300800 */
        /* <DEDUP_REMOVED lines=9> */
[----:B------:R1:W-:Y:S04]  /*3320*/  STL [R1+0xa8], R221 ;  /* 0x0000a8dd01007387 */ /* 0x0003e80000100800 */
        /* <DEDUP_REMOVED lines=12> */
[----:B-1----:R-:W2:Y:S01]  /*33f0*/  LDL.LU R215, [R1] ;  /* 0x0000000001d77983 */ /* 0x002ea20000300800 */
[----:B------:R-:W-:-:S01]  /*3400*/  FADD R214, R36, R214 ;  /* 0x000000d624d67221 */ /* 0x000fc20000000000 */
[----:B------:R-:W-:Y:S01]  /*3410*/  FADD R213, R37, R213 ;  /* 0x000000d525d57221 */ /* 0x000fe20000000000 */
[----:B------:R-:W-:-:S01]  /*3420*/  FADD R212, R38, R212 ;  /* 0x000000d426d47221 */ /* 0x000fc20000000000 */
[----:B------:R-:W-:Y:S01]  /*3430*/  FADD R211, R39, R211 ;  /* 0x000000d327d37221 */ /* 0x000fe20000000000 */
[----:B------:R-:W-:-:S01]  /*3440*/  FADD R210, R40, R210 ;  /* 0x000000d228d27221 */ /* 0x000fc20000000000 */
[----:B------:R-:W-:Y:S01]  /*3450*/  STL [R1+0xc4], R214 ;  /* 0x0000c4d601007387 */ /* 0x000fe20000100800 */
        /* <DEDUP_REMOVED lines=11> */
[----:B------:R1:W-:Y:S01]  /*3510*/  STL [R1+0xd0], R211 ;  /* 0x0000d0d301007387 */ /* 0x0003e20000100800 */
[----:B------:R-:W-:-:S01]  /*3520*/  FADD R200, R50, R200 ;  /* 0x000000c832c87221 */ /* 0x000fc20000000000 */
[----:B------:R-:W-:Y:S01]  /*3530*/  FADD R199, R51, R199 ;  /* 0x000000c733c77221 */ /* 0x000fe20000000000 */
        /* <DEDUP_REMOVED lines=69> */
[----:B-----5:R-:W-:Y:S01]  /*3990*/  FADD R0, R121, R0 ;  /* 0x0000000079007221 */ /* 0x020fe20000000000 */
[----:B---3--:R-:W-:-:S01]  /*39a0*/  FADD R227, R134, R227 ;  /* 0x000000e386e37221 */ /* 0x008fc20000000000 */
[----:B----4-:R-:W-:Y:S01]  /*39b0*/  FADD R226, R133, R226 ;  /* 0x000000e285e27221 */ /* 0x010fe20000000000 */
[----:B--2---:R-:W-:-:S01]  /*39c0*/  FADD R225, R132, R225 ;  /* 0x000000e184e17221 */ /* 0x004fc20000000000 */
        /* <DEDUP_REMOVED lines=9> */
[----:B------:R-:W-:-:S05]  /*3a60*/  FADD R215, R122, R215 ;  /* 0x000000d77ad77221 */ /* 0x000fca0000000000 */
[----:B------:R2:W-:Y:S04]  /*3a70*/  STL [R1], R215 ;  /* 0x000000d701007387 */ /* 0x0005e80000100800 */
[----:B------:R3:W-:Y:S04]  /*3a80*/  STL [R1+0x4], R216 ;  /* 0x000004d801007387 */ /* 0x0007e80000100800 */
        /* <DEDUP_REMOVED lines=8> */
[----:B-1----:R-:W4:Y:S04]  /*3b10*/  LDL.LU R211, [R1+0x34] ;  /* 0x0000340001d37983 */ /* 0x002f280000300800 */
[----:B------:R1:W-:Y:S04]  /*3b20*/  STL [R1+0x28], R225 ;  /* 0x000028e101007387 */ /* 0x0003e80000100800 */
[----:B------:R-:W4:Y:S04]  /*3b30*/  LDL.LU R212, [R1+0x38] ;  /* 0x0000380001d47983 */ /* 0x000f280000300800 */
[----:B------:R1:W-:Y:S04]  /*3b40*/  STL [R1+0x2c], R226 ;  /* 0x00002ce201007387 */ /* 0x0003e80000100800 */
[----:B------:R-:W4:Y:S04]  /*3b50*/  LDL.LU R213, [R1+0x3c] ;  /* 0x00003c0001d57983 */ /* 0x000f280000300800 */
[----:B------:R1:W-:Y:S04]  /*3b60*/  STL [R1+0x30], R227 ;  /* 0x000030e301007387 */ /* 0x0003e80000100800 */
[----:B------:R-:W4:Y:S04]  /*3b70*/  LDL.LU R214, [R1+0x40] ;  /* 0x0000400001d67983 */ /* 0x000f280000300800 */
[----:B--2---:R-:W2:Y:S04]  /*3b80*/  LDL.LU R215, [R1+0x44] ;  /* 0x0000440001d77983 */ /* 0x004ea80000300800 */
[----:B---3--:R-:W3:Y:S04]  /*3b90*/  LDL.LU R216, [R1+0x48] ;  /* 0x0000480001d87983 */ /* 0x008ee80000300800 */
[----:B----4-:R-:W4:Y:S04]  /*3ba0*/  LDL.LU R217, [R1+0x4c] ;  /* 0x00004c0001d97983 */ /* 0x010f280000300800 */
[----:B0-----:R-:W4:Y:S04]  /*3bb0*/  LDL.LU R218, [R1+0x50] ;  /* 0x0000500001da7983 */ /* 0x001f280000300800 */
[----:B------:R-:W4:Y:S04]  /*3bc0*/  LDL.LU R219, [R1+0x54] ;  /* 0x0000540001db7983 */ /* 0x000f280000300800 */
[----:B------:R-:W4:Y:S04]  /*3bd0*/  LDL.LU R220, [R1+0x58] ;  /* 0x0000580001dc7983 */ /* 0x000f280000300800 */
[----:B------:R-:W4:Y:S04]  /*3be0*/  LDL.LU R221, [R1+0x5c] ;  /* 0x00005c0001dd7983 */ /* 0x000f280000300800 */
[----:B------:R-:W4:Y:S04]  /*3bf0*/  LDL.LU R222, [R1+0x60] ;  /* 0x0000600001de7983 */ /* 0x000f280000300800 */
[----:B------:R-:W4:Y:S04]  /*3c00*/  LDL.LU R223, [R1+0x64] ;  /* 0x0000640001df7983 */ /* 0x000f280000300800 */
[----:B------:R-:W4:Y:S04]  /*3c10*/  LDL.LU R224, [R1+0x68] ;  /* 0x0000680001e07983 */ /* 0x000f280000300800 */
[----:B-1----:R-:W4:Y:S04]  /*3c20*/  LDL.LU R225, [R1+0x6c] ;  /* 0x00006c0001e17983 */ /* 0x002f280000300800 */
[----:B------:R-:W4:Y:S04]  /*3c30*/  LDL.LU R226, [R1+0x70] ;  /* 0x0000700001e27983 */ /* 0x000f280000300800 */
[----:B------:R-:W4:Y:S01]  /*3c40*/  LDL.LU R227, [R1+0x74] ;  /* 0x0000740001e37983 */ /* 0x000f220000300800 */
[----:B------:R-:W-:-:S05]  /*3c50*/  FADD R211, R135, R211 ;  /* 0x000000d387d37221 */ /* 0x000fca0000000000 */
[----:B------:R0:W-:Y:S01]  /*3c60*/  STL [R1+0x34], R211 ;  /* 0x000034d301007387 */ /* 0x0001e20000100800 */
[----:B------:R-:W-:-:S03]  /*3c70*/  FADD R212, R136, R212 ;  /* 0x000000d488d47221 */ /* 0x000fc60000000000 */
[----:B0-----:R1:W5:Y:S01]  /*3c80*/  LDL.LU R211, [R1+0xd0] ;  /* 0x0000d00001d37983 */ /* 0x0013620000300800 */
[----:B------:R-:W-:-:S03]  /*3c90*/  FADD R213, R137, R213 ;  /* 0x000000d589d57221 */ /* 0x000fc60000000000 */
[----:B------:R0:W-:Y:S01]  /*3ca0*/  STL [R1+0x38], R212 ;  /* 0x000038d401007387 */ /* 0x0001e20000100800 */
[----:B------:R-:W-:-:S01]  /*3cb0*/  FADD R214, R138, R214 ;  /* 0x000000d68ad67221 */ /* 0x000fc20000000000 */
[----:B--2---:R-:W-:Y:S02]  /*3cc0*/  FADD R215, R139, R215 ;  /* 0x000000d78bd77221 */ /* 0x004fe40000000000 */
[----:B0-----:R1:W5:Y:S01]  /*3cd0*/  LDL.LU R212, [R1+0xcc] ;  /* 0x0000cc0001d47983 */ /* 0x0013620000300800 */
[----:B---3--:R-:W-:-:S03]  /*3ce0*/  FADD R216, R140, R216 ;  /* 0x000000d88cd87221 */ /* 0x008fc60000000000 */
[----:B------:R0:W-:Y:S01]  /*3cf0*/  STL [R1+0x3c], R213 ;  /* 0x00003cd501007387 */ /* 0x0001e20000100800 */
[----:B----4-:R-:W-:-:S03]  /*3d00*/  FADD R217, R141, R217 ;  /* 0x000000d98dd97221 */ /* 0x010fc60000000000 */
[----:B0-----:R1:W5:Y:S01]  /*3d10*/  LDL.LU R213, [R1+0xc8] ;  /* 0x0000c80001d57983 */ /* 0x0013620000300800 */
[----:B------:R-:W-:-:S03]  /*3d20*/  FADD R218, R142, R218 ;  /* 0x000000da8eda7221 */ /* 0x000fc60000000000 */
[----:B------:R0:W-:Y:S01]  /*3d30*/  STL [R1+0x40], R214 ;  /* 0x000040d601007387 */ /* 0x0001e20000100800 */
[----:B------:R-:W-:-:S01]  /*3d40*/  FADD R219, R143, R219 ;  /* 0x000000db8fdb7221 */ /* 0x000fc20000000000 */
[----:B------:R-:W-:Y:S02]  /*3d50*/  FADD R220, R144, R220 ;  /* 0x000000dc90dc7221 */ /* 0x000fe40000000000 */
[----:B0-----:R1:W5:Y:S04]  /*3d60*/  LDL.LU R214, [R1+0xc4] ;  /* 0x0000c40001d67983 */ /* 0x0013680000300800 */
[----:B------:R0:W-:Y:S01]  /*3d70*/  STL [R1+0x44], R215 ;  /* 0x000044d701007387 */ /* 0x0001e20000100800 */
[----:B------:R-:W-:-:S01]  /*3d80*/  FADD R221, R145, R221 ;  /* 0x000000dd91dd7221 */ /* 0x000fc20000000000 */
[----:B------:R-:W-:-:S02]  /*3d90*/  FADD R222, R146, R222 ;  /* 0x000000de92de7221 */ /* 0x000fc40000000000 */
[----:B0-----:R1:W5:Y:S04]  /*3da0*/  LDL.LU R215, [R1+0xc0] ;  /* 0x0000c00001d77983 */ /* 0x0013680000300800 */
[----:B------:R0:W-:Y:S01]  /*3db0*/  STL [R1+0x48], R216 ;  /* 0x000048d801007387 */ /* 0x0001e20000100800 */
[----:B------:R-:W-:-:S03]  /*3dc0*/  FADD R223, R147, R223 ;  /* 0x000000df93df7221 */ /* 0x000fc60000000000 */
        /* <DEDUP_REMOVED lines=13> */
[----:B------:R0:W-:Y:S04]  /*3ea0*/  STL [R1+0x5c], R221 ;  /* 0x00005cdd01007387 */ /* 0x0001e80000100800 */
        /* <DEDUP_REMOVED lines=12> */
[----:B0-----:R1:W5:Y:S01]  /*3f70*/  LDL.LU R227, [R1+0x90] ;  /* 0x0000900001e37983 */ /* 0x0013620000300800 */
[----:B------:R-:W-:-:S05]  /*3f80*/  UMOV UR6, URZ ;  /* 0x0000003f00067c82 */ /* 0x000fca0008000000 */
.L_x_28:
[----:B------:R-:W-:Y:S05]  /*3f90*/  @!P1 BRA `(.L_x_29) ;  /* 0x0000000000049947 */ /* 0x000fea0003800000 */
[----:B------:R-:W-:Y:S01]  /*3fa0*/  BPT.TRAP 0x1 ;  /* 0x000000040000795c */ /* 0x000fe20000300000 */
.L_x_29:
[----:B------:R3:W-:Y:S04]  /*3fb0*/  STL [R1+0x94], R2 ;  /* 0x0000940201007387 */ /* 0x0007e80000100800 */
[----:B---3--:R-:W3:Y:S04]  /*3fc0*/  LDL R2, [R1+0x78] ;  /* 0x0000780001027983 */ /* 0x008ee80000100800 */
[----:B-----5:R4:W-:Y:S04]  /*3fd0*/  STL [R1+0x90], R0 ;  /* 0x0000900001007387 */ /* 0x0209e80000100800 */
[----:B----4-:R-:W4:Y:S01]  /*3fe0*/  LDL R0, [R1+0x7c] ;  /* 0x00007c0001007983 */ /* 0x010f220000100800 */
[----:B0-----:R-:W-:Y:S01]  /*3ff0*/  IMAD.U32 R229, RZ, RZ, UR17 ;  /* 0x00000011ffe57e24 */ /* 0x001fe2000f8e00ff */
[----:B---3--:R-:W-:-:S02]  /*4000*/  ISETP.NE.AND P0, PT, R2, RZ, PT ;  /* 0x000000ff0200720c */ /* 0x008fc40003f05270 */
[----:B------:R0:W5:Y:S11]  /*4010*/  LDL.LU R2, [R1+0x94] ;  /* 0x0000940001027983 */ /* 0x0001760000300800 */
[----:B------:R-:W-:-:S05]  /*4020*/  @P0 LEA R229, R229, UR14, 0x3 ;  /* 0x0000000ee5e50c11 */ /* 0x000fca000f8e18ff */
[----:B------:R-:W-:-:S05]  /*4030*/  @P0 VIADD R229, R229, 0x28 ;  /* 0x00000028e5e50836 */ /* 0x000fca0000000000 */
[----:B----4-:R-:W-:Y:S02]  /*4040*/  @P0 PRMT R229, R0, 0x654, R229 ;  /* 0x0000065400e50816 */ /* 0x010fe400000000e5 */
[----:B------:R0:W5:Y:S01]  /*4050*/  LDL.LU R0, [R1+0x90] ;  /* 0x0000900001007983 */ /* 0x0001620000300800 */
[----:B------:R-:W-:Y:S01]  /*4060*/  UISETP.GT.U32.AND UP0, UPT, UR13, 0x1, UPT ;  /* 0x000000010d00788c */ /* 0x000fe2000bf04070 */
[----:B------:R0:W-:Y:S05]  /*4070*/  @P0 SYNCS.ARRIVE.TRANS64.RED.A1T0 RZ, [R229+URZ], RZ ;  /* 0x000000ffe5ff09a7 */ /* 0x0001ea000810043f */
[----:B------:R-:W-:-:S13]  /*4080*/  PLOP3.LUT P0, PT, PT, PT, UP0, 0x80, 0x0 ;  /* 0x000000000000781c */ /* 0x000fda0003f0f008 */
[----:B0-----:R-:W-:Y:S05]  /*4090*/  @P0 BRA `(.L_x_30) ;  /* 0x0000000000040947 */ /* 0x001fea0003800000 */
[----:B------:R-:W-:Y:S01]  /*40a0*/  BPT.TRAP 0x1 ;  /* 0x000000040000795c */ /* 0x000fe20000300000 */
.L_x_30:
[----:B------:R-:W-:Y:S01]  /*40b0*/  UIADD3 UR16, UR16, 0x1, URZ ;  /* 0x0000000110107890 */ /* 0x000fe2000fffe03f */
[C---:B------:R-:W-:Y:S01]  /*40c0*/  ISETP.GT.AND P0, PT, R228.reuse, 0x1, PT ;  /* 0x00000001e400780c */ /* 0x040fe20003f04270 */
[----:B------:R-:W-:Y:S01]  /*40d0*/  UIADD3 UR17, UR17, 0x1, URZ ;  /* 0x0000000111117890 */ /* 0x000fe2000fffe03f */
[----:B------:R-:W-:Y:S01]  /*40e0*/  VIADD R228, R228, 0xffffffff ;  /* 0xffffffffe4e47836 */ /* 0x000fe20000000000 */
[----:B------:R-:W-:Y:S02]  /*40f0*/  UISETP.NE.AND UP0, UPT, UR16, 0x5, UPT ;  /* 0x000000051000788c */ /* 0x000fe4000bf05270 */
[----:B------:R-:W-:Y:S02]  /*4100*/  UISETP.NE.AND UP1, UPT, UR17, 0x5, UPT ;  /* 0x000000051100788c */ /* 0x000fe4000bf25270 */
[----:B------:R-:W-:Y:S02]  /*4110*/  USEL UR8, URZ, 0x1, UP0 ;  /* 0x000000013f087887 */ /* 0x000fe40008000000 */
[----:B------:R-:W-:-:S02]  /*4120*/  USEL UR16, UR16, URZ, UP0 ;  /* 0x0000003f10107287 */ /* 0x000fc40008000000 */
[----:B------:R-:W-:Y:S02]  /*4130*/  USEL UR17, UR17, URZ, UP1 ;  /* 0x0000003f11117287 */ /* 0x000fe40008800000 */
[----:B------:R-:W-:Y:S01]  /*4140*/  LOP3.LUT R227, R227, UR8, RZ, 0x3c, !PT ;  /* 0x00000008e3e37c12 */ /* 0x000fe2000f8e3cff */
[----:B------:R-:W-:Y:S01]  /*4150*/  UMOV UR8, 0x1 ;  /* 0x0000000100087882 */ /* 0x000fe20000000000 */
[----:B------:R-:W-:Y:S08]  /*4160*/  @P0 BRA `(.L_x_31) ;  /* 0xffffffec007c0947 */ /* 0x000ff0000383ffff */
.L_x_23:
[----:B------:R-:W-:-:S04]  /*4170*/  UISETP.NE.AND UP0, UPT, UR6, URZ, UPT ;  /* 0x0000003f0600728c */ /* 0x000fc8000bf05270 */
[----:B------:R-:W-:-:S06]  /*4180*/  USEL UR6, URZ, 0x1, !UP0 ;  /* 0x000000013f067887 */ /* 0x000fcc000c000000 */
[----:B------:R-:W-:-:S13]  /*4190*/  ISETP.NE.AND P0, PT, RZ, UR6, PT ;  /* 0x00000006ff007c0c */ /* 0x000fda000bf05270 */
[----:B------:R-:W-:Y:S05]  /*41a0*/  @!P0 BRA `(.L_x_32) ;  /* 0x0000000c00dc8947 */ /* 0x000fea0003800000 */
[----:B------:R-:W3:Y:S04]  /*41b0*/  LDL.LU R227, [R1+0x74] ;  /* 0x0000740001e37983 */ /* 0x000ee80000300800 */
[----:B---3--:R0:W-:Y:S04]  /*41c0*/  STL [R1+0x90], R227 ;  /* 0x000090e301007387 */ /* 0x0081e80000100800 */
[----:B0-----:R-:W3:Y:S04]  /*41d0*/  LDL.LU R227, [R1+0x70] ;  /* 0x0000700001e37983 */ /* 0x001ee80000300800 */
        /* <DEDUP_REMOVED lines=55> */
[----:B0-----:R-:W3:Y:S01]  /*4550*/  LDL.LU R227, [R1] ;  /* 0x0000000001e37983 */ /* 0x001ee20000300800 */
[----:B------:R-:W-:-:S02]  /*4560*/  WARPGROUP.DEPBAR.LE gsb0, 0x0 ;  /* 0x00008000000079c5 */ /* 0x000fc40000010000 */
[----:B------:R-:W-:Y:S01]  /*4570*/  FADD R226, R24, R226 ;  /* 0x000000e218e27221 */ /* 0x000fe20000000000 */
        /* <DEDUP_REMOVED lines=95> */
[----:B-----5:R-:W-:Y:S01]  /*4b70*/  FADD R2, R120, R2 ;  /* 0x0000000278027221 */ /* 0x020fe20000000000 */
[----:B------:R-:W-:Y:S01]  /*4b80*/  FADD R0, R121, R0 ;  /* 0x0000000079007221 */ /* 0x000fe20000000000 */
[----:B---3--:R-:W-:-:S05]  /*4b90*/  FADD R227, R122, R227 ;  /* 0x000000e37ae37221 */ /* 0x008fca0000000000 */
[----:B------:R0:W-:Y:S04]  /*4ba0*/  STL [R1], R227 ;  /* 0x000000e301007387 */ /* 0x0001e80000100800 */
[----:B0-----:R-:W3:Y:S02]  /*4bb0*/  LDL.LU R227, [R1+0x100] ;  /* 0x0001000001e37983 */ /* 0x001ee40000300800 */
[----:B---3--:R-:W-:-:S05]  /*4bc0*/  FADD R227, R123, R227 ;  /* 0x000000e37be37221 */ /* 0x008fca0000000000 */
[----:B------:R0:W-:Y:S04]  /*4bd0*/  STL [R1+0x4], R227 ;  /* 0x000004e301007387 */ /* 0x0001e80000100800 */
        /* <DEDUP_REMOVED lines=83> */
[----:B------:R0:W-:Y:S02]  /*5110*/  STL [R1+0x74], R227 ;  /* 0x000074e301007387 */ /* 0x0001e40000100800 */
.L_x_32:
[----:B------:R-:W-:Y:S02]  /*5120*/  WARPGROUP.DEPBAR.LE gsb0, 0x0 ;  /* 0x00008000000079c5 */ /* 0x000fe40000010000 */
[----:B------:R-:W3:Y:S02]  /*5130*/  LDC R24, c[0x0][0x28c] ;  /* 0x0000a300ff187b82 */ /* 0x000ee40000000800 */
[----:B---3--:R-:W-:-:S13]  /*5140*/  ISETP.GE.AND P0, PT, R24, 0x1, PT ;  /* 0x000000011800780c */ /* 0x008fda0003f06270 */
[----:B------:R-:W-:Y:S05]  /*5150*/  @!P0 BRA `(.L_x_33) ;  /* 0x0000000000648947 */ /* 0x000fea0003800000 */
[----:B------:R-:W-:-:S06]  /*5160*/  UISETP.NE.AND UP0, UPT, UR22, 0x3, UPT ;  /* 0x000000031600788c */ /* 0x000fcc000bf05270 */
[----:B------:R-:W-:-:S13]  /*5170*/  PLOP3.LUT P0, PT, PT, PT, UP0, 0x80, 0x0 ;  /* 0x000000000000781c */ /* 0x000fda0003f0f008 */
[----:B------:R-:W-:Y:S05]  /*5180*/  @!P0 BRA `(.L_x_34) ;  /* 0x0000000000048947 */ /* 0x000fea0003800000 */
[----:B------:R-:W-:Y:S01]  /*5190*/  BPT.TRAP 0x1 ;  /* 0x000000040000795c */ /* 0x000fe20000300000 */
.L_x_34:
[----:B0-----:R-:W3:Y:S01]  /*51a0*/  LDL R227, [R1+0x78] ;  /* 0x0000780001e37983 */ /* 0x001ee20000100800 */
[----:B------:R-:W-:Y:S01]  /*51b0*/  BSSY B0, `(.L_x_35) ;  /* 0x000000f000007945 */ /* 0x000fe20003800000 */
[----:B---3--:R-:W-:-:S13]  /*51c0*/  ISETP.NE.AND P0, PT, R227, RZ, PT ;  /* 0x000000ffe300720c */ /* 0x008fda0003f05270 */
[----:B------:R-:W-:Y:S05]  /*51d0*/  @!P0 BRA `(.L_x_36) ;  /* 0x0000000000308947 */ /* 0x000fea0003800000 */
[----:B------:R-:W3:Y:S01]  /*51e0*/  LDL R227, [R1+0x7c] ;  /* 0x00007c0001e37983 */ /* 0x000ee20000100800 */
[----:B------:R-:W-:-:S04]  /*51f0*/  UISETP.LT.AND UP0, UPT, UR12, 0x1, UPT ;  /* 0x000000010c00788c */ /* 0x000fc8000bf01270 */
[----:B------:R-:W-:-:S04]  /*5200*/  USEL UR8, UR12, 0x1, UP0 ;  /* 0x000000010c087887 */ /* 0x000fc80008000000 */
[----:B------:R-:W-:-:S04]  /*5210*/  UIADD3 UR8, UR5, UR12, -UR8 ;  /* 0x0000000c05087290 */ /* 0x000fc8000fffe808 */
[----:B------:R-:W-:-:S04]  /*5220*/  UIMAD.WIDE.U32 UR6, UR8, -0x33333333, URZ ;  /* 0xcccccccd080678a5 */ /* 0x000fc8000f8e003f */
[----:B------:R-:W-:-:S04]  /*5230*/  USHF.R.U32.HI UR6, URZ, 0x2, UR7 ;  /* 0x000000023f067899 */ /* 0x000fc80008011607 */
[----:B------:R-:W-:-:S04]  /*5240*/  UIMAD UR8, UR6, -0x5, UR8 ;  /* 0xfffffffb060878a4 */ /* 0x000fc8000f8e0208 */
[----:B------:R-:W-:-:S04]  /*5250*/  ULEA UR8, UR8, UR14, 0x3 ;  /* 0x0000000e08087291 */ /* 0x000fc8000f8e183f */
[----:B------:R-:W-:-:S06]  /*5260*/  UIADD3 UR8, UR8, 0x28, URZ ;  /* 0x0000002808087890 */ /* 0x000fcc000fffe03f */
[----:B------:R-:W-:-:S05]  /*5270*/  IMAD.U32 R24, RZ, RZ, UR8 ;  /* 0x00000008ff187e24 */ /* 0x000fca000f8e00ff */
[----:B---3--:R-:W-:-:S04]  /*5280*/  PRMT R24, R227, 0x654, R24 ;  /* 0x00000654e3187816 */ /* 0x008fc80000000018 */
[----:B------:R0:W-:Y:S03]  /*5290*/  SYNCS.ARRIVE.TRANS64.RED.A1T0 RZ, [R24+URZ], RZ ;  /* 0x000000ff18ff79a7 */ /* 0x0001e6000810043f */
.L_x_36:
[----:B------:R-:W-:Y:S05]  /*52a0*/  BSYNC B0 ;  /* 0x0000000000007941 */ /* 0x000fea0003800000 */
.L_x_35:
[----:B------:R-:W-:-:S06]  /*52b0*/  UISETP.GT.U32.AND UP0, UPT, UR13, 0x1, UPT ;  /* 0x000000010d00788c */ /* 0x000fcc000bf04070 */
[----:B------:R-:W-:-:S13]  /*52c0*/  PLOP3.LUT P0, PT, PT, PT, UP0, 0x80, 0x0 ;  /* 0x000000000000781c */ /* 0x000fda0003f0f008 */
[----:B------:R-:W-:Y:S05]  /*52d0*/  @P0 BRA `(.L_x_33) ;  /* 0x0000000000040947 */ /* 0x000fea0003800000 */
[----:B------:R-:W-:Y:S01]  /*52e0*/  BPT.TRAP 0x1 ;  /* 0x000000040000795c */ /* 0x000fe20000300000 */
.L_x_33:
[----:B-----5:R3:W-:Y:S01]  /*52f0*/  STL [R1+0x94], R2 ;  /* 0x0000940201007387 */ /* 0x0207e20000100800 */
[----:B------:R-:W4:Y:S01]  /*5300*/  LDC R28, c[0x0][0x288] ;  /* 0x0000a200ff1c7b82 */ /* 0x000f220000000800 */
[----:B------:R-:W-:Y:S02]  /*5310*/  UIADD3 UR9, UR12, UR5, URZ ;  /* 0x000000050c097290 */ /* 0x000fe4000fffe03f */
[----:B------:R0:W-:Y:S01]  /*5320*/  STL [R1+0x90], R0 ;  /* 0x0000900001007387 */ /* 0x0001e20000100800 */
[----:B------:R-:W-:Y:S01]  /*5330*/  USHF.R.S32.HI UR10, URZ, 0x1f, UR23 ;  /* 0x0000001f3f0a7899 */ /* 0x000fe20008011417 */
[----:B------:R-:W-:Y:S01]  /*5340*/  ULDC.64 UR14, c[0x0][0x5d0] ;  /* 0x00017400000e7ab9 */ /* 0x000fe20000000a00 */
[----:B------:R-:W-:Y:S01]  /*5350*/  ULDC UR11, c[0x0][0x284] ;  /* 0x0000a100000b7ab9 */ /* 0x000fe20000000800 */
[----:B---3--:R-:W3:Y:S01]  /*5360*/  S2R R2, SR_TID.X ;  /* 0x0000000000027919 */ /* 0x008ee20000002100 */
[----:B0-----:R-:W2:Y:S04]  /*5370*/  LDL.LU R0, [R1+0x88] ;  /* 0x0000880001007983 */ /* 0x001ea80000300800 */
[----:B------:R-:W4:Y:S01]  /*5380*/  LDL.LU R227, [R1+0x8c] ;  /* 0x00008c0001e37983 */ /* 0x000f220000300800 */
[----:B------:R-:W-:-:S02]  /*5390*/  UISETP.GT.U32.AND UP0, UPT, UR9, 0x4, UPT ;  /* 0x000000040900788c */ /* 0x000fc4000bf04070 */
[----:B------:R-:W-:Y:S01]  /*53a0*/  UISETP.GE.U32.AND UP1, UPT, UR12, 0x5, UPT ;  /* 0x000000050c00788c */ /* 0x000fe2000bf26070 */
[--C-:B---3--:R-:W-:Y:S02]  /*53b0*/  SHF.R.U32.HI R24, RZ, 0x2, R2.reuse ;  /* 0x00000002ff187819 */ /* 0x108fe40000011602 */
[----:B------:R-:W-:Y:S02]  /*53c0*/  LOP3.LUT R26, R2, 0x60, RZ, 0xc0, !PT ;  /* 0x00000060021a7812 */ /* 0x000fe400078ec0ff */
[----:B------:R-:W-:Y:S02]  /*53d0*/  SHF.R.U32.HI R27, RZ, 0x7, R2 ;  /* 0x00000007ff1b7819 */ /* 0x000fe40000011602 */
[----:B------:R-:W-:Y:S02]  /*53e0*/  LOP3.LUT R25, R24, 0x7, RZ, 0xc0, !PT ;  /* 0x0000000718197812 */ /* 0x000fe400078ec0ff */
[----:B------:R-:W-:Y:S02]  /*53f0*/  SHF.R.U32.HI R26, RZ, 0x1, R26 ;  /* 0x00000001ff1a7819 */ /* 0x000fe4000001161a */
[----:B------:R-:W-:-:S02]  /*5400*/  LOP3.LUT R24, R27, 0x1, RZ, 0xc0, !PT ;  /* 0x000000011b187812 */ /* 0x000fc400078ec0ff */
[----:B------:R-:W-:-:S03]  /*5410*/  IADD3 R29, RZ, -R26, -R25 ;  /* 0x8000001aff1d7210 */ /* 0x000fc60007ffe819 */
[C---:B------:R-:W-:Y:S02]  /*5420*/  IMAD.SHL.U32 R30, R24.reuse, 0x40, RZ ;  /* 0x00000040181e7824 */ /* 0x040fe400078e00ff */
[----:B------:R-:W-:Y:S02]  /*5430*/  IMAD R29, R24, -0x40, R29 ;  /* 0xffffffc0181d7824 */ /* 0x000fe400078e021d */
[----:B------:R-:W-:Y:S01]  /*5440*/  IMAD.SHL.U32 R24, R2, 0x2, RZ ;  /* 0x0000000202187824 */ /* 0x000fe200078e00ff */
[----:B------:R-:W-:-:S04]  /*5450*/  LOP3.LUT R27, R30, 0x40, R25, 0xe2, !PT ;  /* 0x000000401e1b7812 */ /* 0x000fc800078ee219 */
[----:B------:R-:W-:Y:S02]  /*5460*/  LOP3.LUT R30, R24, 0x6, RZ, 0xc0, !PT ;  /* 0x00000006181e7812 */ /* 0x000fe400078ec0ff */
[----:B------:R-:W-:Y:S02]  /*5470*/  LOP3.LUT R24, R2, 0x3, RZ, 0xc0, !PT ;  /* 0x0000000302187812 */ /* 0x000fe400078ec0ff */
[----:B------:R0:W5:Y:S01]  /*5480*/  LDL.LU R2, [R1+0x94] ;  /* 0x0000940001027983 */ /* 0x0001620000300800 */
[----:B------:R-:W-:Y:S01]  /*5490*/  UIMAD.WIDE.U32 UR6, UR9, -0x33333333, URZ ;  /* 0xcccccccd090678a5 */ /* 0x000fe2000f8e003f */
[----:B--2---:R-:W-:Y:S01]  /*54a0*/  PRMT R30, R30, 0x6540, R0 ;  /* 0x000065401e1e7816 */ /* 0x004fe20000000000 */
[----:B------:R-:W-:Y:S02]  /*54b0*/  IMAD.SHL.U32 R35, R0, 0x100, RZ ;  /* 0x0000010000237824 */ /* 0x000fe400078e00ff */
[----:B------:R0:W5:Y:S01]  /*54c0*/  LDL.LU R0, [R1+0x90] ;  /* 0x0000900001007983 */ /* 0x0001620000300800 */
[----:B----4-:R-:W-:Y:S01]  /*54d0*/  IMAD R34, R24, -0x2, R28 ;  /* 0xfffffffe18227824 */ /* 0x010fe200078e021c */
[----:B------:R-:W-:Y:S01]  /*54e0*/  UIMAD UR5, UR10, UR14, URZ ;  /* 0x0000000e0a0572a4 */ /* 0x000fe2000f8e023f */
[----:B------:R-:W-:Y:S01]  /*54f0*/  ISETP.GE.AND P0, PT, R35, R28, PT ;  /* 0x0000001c2300720c */ /* 0x000fe20003f06270 */
[C---:B------:R-:W-:Y:S01]  /*5500*/  IMAD.SHL.U32 R28, R227.reuse, 0x80, RZ ;  /* 0x00000080e31c7824 */ /* 0x040fe200078e00ff */
[----:B------:R-:W-:Y:S01]  /*5510*/  UISETP.LT.U32.AND UP0, UPT, UR12, 0x5, UP0 ;  /* 0x000000050c00788c */ /* 0x000fe20008701070 */
[--C-:B------:R-:W-:Y:S01]  /*5520*/  SHF.R.S32.HI R31, RZ, 0x1f, R30.reuse ;  /* 0x0000001fff1f7819 */ /* 0x100fe2000001141e */
[----:B------:R-:W-:Y:S01]  /*5530*/  UIMAD UR8, UR23, UR15, UR5 ;  /* 0x0000000f170872a4 */ /* 0x000fe2000f8e0205 */
[----:B------:R-:W-:Y:S01]  /*5540*/  IMAD.U32 R25, RZ, RZ, UR14 ;  /* 0x0000000eff197e24 */ /* 0x000fe2000f8e00ff */
[C---:B------:R-:W-:Y:S01]  /*5550*/  ISETP.GE.OR P0, PT, R28.reuse, UR11, P0 ;  /* 0x0000000b1c007c0c */ /* 0x040fe20008706670 */
[----:B------:R-:W-:Y:S01]  /*5560*/  USEL UR5, URZ, 0x1, !UP0 ;  /* 0x000000013f057887 */ /* 0x000fe2000c000000 */
[----:B------:R-:W-:Y:S01]  /*5570*/  IMAD.WIDE R32, R227, 0x80, RZ ;  /* 0x00000080e3207825 */ /* 0x000fe200078e02ff */
[----:B------:R-:W-:Y:S01]  /*5580*/  USHF.R.U32.HI UR6, URZ, 0x2, UR7 ;  /* 0x000000023f067899 */ /* 0x000fe20008011607 */
[----:B------:R-:W-:Y:S01]  /*5590*/  IADD3 R38, -R28, UR11, R29 ;  /* 0x0000000b1c267c10 */ /* 0x000fe2000fffe11d */
[----:B------:R-:W-:Y:S01]  /*55a0*/  ULOP3.LUT UR4, UR4, UR5, URZ, 0x3c, !UPT ;  /* 0x0000000504047292 */ /* 0x000fe2000f8e3c3f */
[----:B------:R-:W-:Y:S01]  /*55b0*/  IMAD.WIDE.U32 R24, R25, UR23, R30 ;  /* 0x0000001719187c25 */ /* 0x000fe2000f8e001e */
[----:B------:R-:W-:Y:S01]  /*55c0*/  UIMAD UR5, UR6, -0x5, UR9 ;  /* 0xfffffffb060578a4 */ /* 0x000fe2000f8e0209 */
[----:B------:R-:W-:Y:S01]  /*55d0*/  LOP3.LUT R39, R32, R27, R26, 0xfe, !PT ;  /* 0x0000001b20277212 */ /* 0x000fe200078efe1a */
[----:B------:R-:W-:Y:S01]  /*55e0*/  @UP1 ULOP3.LUT UR4, UR4, 0x1, UR6, 0x78, !UPT ;  /* 0x0000000104041892 */ /* 0x000fe2000f8e7806 */
[----:B------:R-:W-:-:S02]  /*55f0*/  VIADD R25, R25, UR8 ;  /* 0x0000000819197c36 */ /* 0x000fc40008000000 */
[----:B------:R-:W-:Y:S02]  /*5600*/  IMAD.IADD R35, R34, 0x1, -R35 ;  /* 0x0000000122237824 */ /* 0x000fe400078e0a23 */
[----:B------:R-:W-:Y:S01]  /*5610*/  IMAD.MOV.U32 R34, RZ, RZ, -0x1 ;  /* 0xffffffffff227424 */ /* 0x000fe200078e00ff */
[----:B0-----:R-:W-:Y:S06]  /*5620*/  @P0 BRA `(.L_x_37) ;  /* 0x0000008c00980947 */ /* 0x001fec0003800000 */
[----:B------:R-:W0:Y:S01]  /*5630*/  LDC.64 R28, c[0x0][0x5c8] ;  /* 0x00017200ff1c7b82 */ /* 0x000e220000000a00 */
[----:B------:R-:W-:Y:S01]  /*5640*/  ULDC.64 UR6, c[0x0][0x5c0] ;  /* 0x0001700000067ab9 */ /* 0x000fe20000000a00 */
[----:B------:R-:W-:Y:S01]  /*5650*/  BSSY B0, `(.L_x_37) ;  /* 0x00008e3000007945 */ /* 0x000fe20003800000 */
[-C--:B0-----:R-:W-:Y:S02]  /*5660*/  IMAD R26, R33, R28.reuse, RZ ;  /* 0x0000001c211a7224 */ /* 0x081fe400078e02ff */
[----:B------:R-:W-:-:S04]  /*5670*/  IMAD.WIDE.U32 R24, R39, R28, R24 ;  /* 0x0000001c27187225 */ /* 0x000fc800078e0018 */
[----:B------:R-:W-:Y:S01]  /*5680*/  IMAD R27, R39, R29, R26 ;  /* 0x0000001d271b7224 */ /* 0x000fe200078e021a */
[----:B------:R-:W-:Y:S02]  /*5690*/  LEA R26, P0, R28, R24, 0x3 ;  /* 0x000000181c1a7211 */ /* 0x000fe400078018ff */
[----:B------:R-:W-:Y:S01]  /*56a0*/  IADD3 R24, P1, R24, UR6, RZ ;  /* 0x0000000618187c10 */ /* 0x000fe2000ff3e0ff */
[----:B------:R-:W-:Y:S01]  /*56b0*/  IMAD.IADD R27, R25, 0x1, R27 ;  /* 0x00000001191b7824 */ /* 0x000fe200078e021b */
[----:B------:R-:W-:-:S04]  /*56c0*/  IADD3 R26, P3, R26, UR6, RZ ;  /* 0x000000061a1a7c10 */ /* 0x000fc8000ff7e0ff */
[----:B------:R-:W-:Y:S02]  /*56d0*/  LEA.HI.X R28, R28, R27, R29, 0x3, P0 ;  /* 0x0000001b1c1c7211 */ /* 0x000fe400000f1c1d */
[----:B------:R-:W-:Y:S02]  /*56e0*/  FSETP.NEU.AND P0, PT, RZ, UR21, PT ;  /* 0x00000015ff007c0b */ /* 0x000fe4000bf0d000 */
[----:B------:R-:W-:Y:S02]  /*56f0*/  IADD3.X R25, R27, UR7, RZ, P1, !PT ;  /* 0x000000071b197c10 */ /* 0x000fe40008ffe4ff */
[----:B------:R-:W-:-:S09]  /*5700*/  IADD3.X R27, R28, UR7, RZ, P3, !PT ;  /* 0x000000071c1b7c10 */ /* 0x000fd20009ffe4ff */
[----:B------:R-:W-:Y:S05]  /*5710*/  @!P0 BRA `(.L_x_38) ;  /* 0x0000006800d88947 */ /* 0x000fea0003800000 */
[----:B------:R-:W-:Y:S01]  /*5720*/  ULDC.64 UR8, c[0x0][0x5b8] ;  /* 0x00016e0000087ab9 */ /* 0x000fe20000000a00 */
[----:B------:R-:W-:Y:S01]  /*5730*/  ISETP.GE.AND P0, PT, R38, 0x1, PT ;  /* 0x000000012600780c */ /* 0x000fe20003f06270 */
[----:B------:R-:W-:Y:S02]  /*5740*/  UIMAD UR6, UR10, UR8, URZ ;  /* 0x000000080a0672a4 */ /* 0x000fe4000f8e023f */
[----:B------:R-:W-:Y:S01]  /*5750*/  IMAD.U32 R29, RZ, RZ, UR8 ;  /* 0x00000008ff1d7e24 */ /* 0x000fe2000f8e00ff */
[----:B------:R-:W-:Y:S01]  /*5760*/  BSSY B1, `(.L_x_39) ;  /* 0x000000f000017945 */ /* 0x000fe20003800000 */
[----:B------:R-:W-:Y:S01]  /*5770*/  ISETP.LT.OR P4, PT, R35, 0x1, !P0 ;  /* 0x000000012300780c */ /* 0x000fe20004781670 */
[----:B------:R-:W-:Y:S02]  /*5780*/  UIMAD UR6, UR23, UR9, UR6 ;  /* 0x00000009170672a4 */ /* 0x000fe4000f8e0206 */
[----:B------:R-:W-:Y:S01]  /*5790*/  IMAD.WIDE.U32 R30, R29, UR23, R30 ;  /* 0x000000171d1e7c25 */ /* 0x000fe2000f8e001e */
[----:B------:R-:W-:-:S03]  /*57a0*/  ULDC.64 UR8, c[0x0][0x5a8] ;  /* 0x00016a0000087ab9 */ /* 0x000fc60000000a00 */
[----:B------:R-:W-:Y:S01]  /*57b0*/  VIADD R31, R31, UR6 ;  /* 0x000000061f1f7c36 */ /* 0x000fe20008000000 */
[----:B------:R-:W-:Y:S02]  /*57c0*/  ULDC.64 UR6, c[0x0][0x5b0] ;  /* 0x00016c0000067ab9 */ /* 0x000fe40000000a00 */
[----:B------:R-:W-:Y:S02]  /*57d0*/  IMAD R36, R33, UR6, RZ ;  /* 0x0000000621247c24 */ /* 0x000fe4000f8e02ff */
[----:B------:R-:W-:-:S04]  /*57e0*/  IMAD.WIDE.U32 R28, R39, UR6, R30 ;  /* 0x00000006271c7c25 */ /* 0x000fc8000f8e001e */
[--C-:B------:R-:W-:Y:S01]  /*57f0*/  IMAD R37, R39, UR7, R36.reuse ;  /* 0x0000000727257c24 */ /* 0x100fe2000f8e0224 */
[----:B------:R-:W-:Y:S02]  /*5800*/  IADD3 R28, P1, R28, UR8, RZ ;  /* 0x000000081c1c7c10 */ /* 0x000fe4000ff3e0ff */
[----:B------:R-:W-:Y:S02]  /*5810*/  PRMT R36, RZ, 0x7610, R36 ;  /* 0x00007610ff247816 */ /* 0x000fe40000000024 */
[----:B------:R-:W-:Y:S01]  /*5820*/  IADD3.X R29, R29, UR9, R37, P1, !PT ;  /* 0x000000091d1d7c10 */ /* 0x000fe20008ffe425 */
[----:B------:R-:W-:Y:S08]  /*5830*/  @P4 BRA `(.L_x_40) ;  /* 0x0000000000044947 */ /* 0x000ff00003800000 */
[----:B------:R0:W5:Y:S02]  /*5840*/  LDG.E.U8 R36, desc[UR18][R28.64] ;  /* 0x000000121c247981 */ /* 0x000164000c1e1100 */
.L_x_40:
[----:B------:R-:W-:Y:S05]  /*5850*/  BSYNC B1 ;  /* 0x0000000000017941 */ /* 0x000fea0003800000 */
.L_x_39:
[----:B-----5:R-:W-:Y:S01]  /*5860*/  LOP3.LUT R36, R36, 0xff, RZ, 0xc0, !PT ;  /* 0x000000ff24247812 */ /* 0x020fe200078ec0ff */
[----:B------:R-:W-:Y:S01]  /*5870*/  BSSY B1, `(.L_x_41) ;  /* 0x000000b000017945 */ /* 0x000fe20003800000 */
[----:B------:R-:W-:Y:S02]  /*5880*/  ISETP.LT.OR P3, PT, R35, 0x2, !P0 ;  /* 0x000000022300780c */ /* 0x000fe40004761670 */
[----:B------:R-:W-:-:S05]  /*5890*/  F2FP.F16.E5M2.UNPACK_B R36, R36 ;  /* 0x00000024ff24723e */ /* 0x000fca00020004ff */
[----:B------:R-:W-:-:S05]  /*58a0*/  HADD2.F32 R36, -RZ, R36.H0_H0 ;  /* 0x20000024ff247230 */ /* 0x000fca0000004100 */
[----:B------:R-:W-:Y:S01]  /*58b0*/  FMUL R37, R36, UR21 ;  /* 0x0000001524257c20 */ /* 0x000fe20008400000 */
[----:B------:R-:W-:-:S03]  /*58c0*/  PRMT R36, RZ, 0x7610, R36 ;  /* 0x00007610ff247816 */ /* 0x000fc60000000024 */
[----:B------:R-:W-:-:S05]  /*58d0*/  FFMA R37, R226, UR20, R37 ;  /* 0x00000014e2257c23 */ /* 0x000fca0008000025 */
[----:B------:R-:W-:-:S05]  /*58e0*/  F2FP.SATFINITE.E5M2.F32.PACK_AB_MERGE_C R37, RZ, R37, RZ ;  /* 0x00000025ff25723e */ /* 0x000fca00048060ff */
[----:B------:R2:W-:Y:S01]  /*58f0*/  @!P4 STG.E.U8 desc[UR18][R24.64], R37 ;  /* 0x000000251800c986 */ /* 0x0005e2000c101112 */
[----:B------:R-:W-:Y:S05]  /*5900*/  @P3 BRA `(.L_x_42) ;  /* 0x0000000000043947 */ /* 0x000fea0003800000 */
[----:B------:R3:W5:Y:S02]  /*5910*/  LDG.E.U8 R36, desc[UR18][R28.64+0x1] ;  /* 0x000001121c247981 */ /* 0x000764000c1e1100 */
.L_x_42:
[----:B------:R-:W-:Y:S05]  /*5920*/  BSYNC B1 ;  /* 0x0000000000017941 */ /* 0x000fea0003800000 */
.L_x_41:
[----:B-----5:R-:W-:Y:S01]  /*5930*/  LOP3.LUT R36, R36, 0xff, RZ, 0xc0, !PT ;  /* 0x000000ff24247812 */ /* 0x020fe200078ec0ff */
[----:B------:R-:W-:Y:S01]  /*5940*/  BSSY B1, `(.L_x_43) ;  /* 0x0000013000017945 */ /* 0x000fe20003800000 */
[----:B--2---:R-:W-:Y:S02]  /*5950*/  IADD3 R37, P1, R39, 0x8, RZ ;  /* 0x0000000827257810 */ /* 0x004fe40007f3e0ff */
[----:B------:R-:W-:-:S03]  /*5960*/  F2FP.F16.E5M2.UNPACK_B R36, R36 ;  /* 0x00000024ff24723e */ /* 0x000fc600020004ff */
[----:B------:R-:W-:Y:S01]  /*5970*/  IMAD.X R32, RZ, RZ, R33, P1 ;  /* 0x000000ffff207224 */ /* 0x000fe200008e0621 */
[----:B------:R-:W-:Y:S01]  /*5980*/  ISETP.GE.AND P1, PT, R38, 0x9, PT ;  /* 0x000000092600780c */ /* 0x000fe20003f26270 */
[----:B------:R-:W-:Y:S02]  /*5990*/  HADD2.F32 R36, -RZ, R36.H0_H0 ;  /* 0x20000024ff247230 */ /* 0x000fe40000004100 */
[----:B------:R-:W-:Y:S01]  /*59a0*/  IMAD R32, R32, UR6, RZ ;  /* 0x0000000620207c24 */ /* 0x000fe2000f8e02ff */
[----:B------:R-:W-:Y:S01]  /*59b0*/  ISETP.LT.OR P5, PT, R35, 0x1, !P1 ;  /* 0x000000012300780c */ /* 0x000fe20004fa1670 */
[----:B------:R-:W-:-:S04]  /*59c0*/  IMAD.WIDE.U32 R30, R37, UR6, R30 ;  /* 0x00000006251e7c25 */ /* 0x000fc8000f8e001e */
[----:B------:R-:W-:Y:S01]  /*59d0*/  FMUL R36, R36, UR21 ;  /* 0x0000001524247c20 */ /* 0x000fe20008400000 */
[----:B------:R-:W-:-:S03]  /*59e0*/  IMAD R37, R37, UR7, R32 ;  /* 0x0000000725257c24 */ /* 0x000fc6000f8e0220 */
[----:B------:R-:W-:Y:S01]  /*59f0*/  FFMA R36, R225, UR20, R36 ;  /* 0x00000014e1247c23 */ /* 0x000fe20008000024 */
[----:B------:R-:W-:Y:S02]  /*5a00*/  IADD3 R30, P4, R30, UR8, RZ ;  /* 0x000000081e1e7c10 */ /* 0x000fe4000ff9e0ff */
[----:B------:R-:W-:Y:S02]  /*5a10*/  PRMT R32, RZ, 0x7610, R32 ;  /* 0x00007610ff207816 */ /* 0x000fe40000000020 */
[----:B------:R-:W-:Y:S02]  /*5a20*/  F2FP.SATFINITE.E5M2.F32.PACK_AB_MERGE_C R33, RZ, R36, RZ ;  /* 0x00000024ff21723e */ /* 0x000fe400048060ff */
[----:B------:R-:W-:-:S03]  /*5a30*/  IADD3.X R31, R31, UR9, R37, P4, !PT ;  /* 0x000000091f1f7c10 */ /* 0x000fc6000a7fe425 */
[----:B------:R2:W-:Y:S01]  /*5a40*/  @!P3 STG.E.U8 desc[UR18][R24.64+0x1], R33 ;  /* 0x000001211800b986 */ /* 0x0005e2000c101112 */
[----:B------:R-:W-:Y:S05]  /*5a50*/  @P5 BRA `(.L_x_44) ;  /* 0x0000000000045947 */ /* 0x000fea0003800000 */
[----:B------:R4:W5:Y:S02]  /*5a60*/  LDG.E.U8 R32, desc[UR18][R30.64] ;  /* 0x000000121e207981 */ /* 0x000964000c1e1100 */
.L_x_44:
[----:B------:R-:W-:Y:S05]  /*5a70*/  BSYNC B1 ;  /* 0x0000000000017941 */ /* 0x000fea0003800000 */
.L_x_43:
[----:B-----5:R-:W-:Y:S01]  /*5a80*/  LOP3.LUT R32, R32, 0xff, RZ, 0xc0, !PT ;  /* 0x000000ff20207812 */ /* 0x020fe200078ec0ff */
[----:B------:R-:W-:Y:S01]  /*5a90*/  BSSY B1, `(.L_x_45) ;  /* 0x000000b000017945 */ /* 0x000fe20003800000 */
[----:B------:R-:W-:Y:S02]  /*5aa0*/  ISETP.LT.OR P3, PT, R35, 0x2, !P1 ;  /* 0x000000022300780c */ /* 0x000fe40004f61670 */
[----:B------:R-:W-:-:S05]  /*5ab0*/  F2FP.F16.E5M2.UNPACK_B R32, R32 ;  /* 0x00000020ff20723e */ /* 0x000fca00020004ff */
[----:B------:R-:W-:-:S05]  /*5ac0*/  HADD2.F32 R32, -RZ, R32.H0_H0 ;  /* 0x20000020ff207230 */ /* 0x000fca0000004100 */
[----:B--2---:R-:W-:Y:S01]  /*5ad0*/  FMUL R33, R32, UR21 ;  /* 0x0000001520217c20 */ /* 0x004fe20008400000 */
[----:B------:R-:W-:-:S03]  /*5ae0*/  PRMT R32, RZ, 0x7610, R32 ;  /* 0x00007610ff207816 */ /* 0x000fc60000000020 */
[----:B------:R-:W-:-:S05]  /*5af0*/  FFMA R33, R224, UR20, R33 ;  /* 0x00000014e0217c23 */ /* 0x000fca0008000021 */
[----:B------:R-:W-:-:S05]  /*5b00*/  F2FP.SATFINITE.E5M2.F32.PACK_AB_MERGE_C R33, RZ, R33, RZ ;  /* 0x00000021ff21723e */ /* 0x000fca00048060ff */
[----:B------:R2:W-:Y:S01]  /*5b10*/  @!P5 STG.E.U8 desc[UR18][R26.64], R33 ;  /* 0x000000211a00d986 */ /* 0x0005e2000c101112 */
[----:B------:R-:W-:Y:S05]  /*5b20*/  @P3 BRA `(.L_x_46) ;  /* 0x0000000000043947 */ /* 0x000fea0003800000 */
[----:B------:R0:W5:Y:S02]  /*5b30*/  LDG.E.U8 R32, desc[UR18][R30.64+0x1] ;  /* 0x000001121e207981 */ /* 0x000164000c1e1100 */
.L_x_46:
[----:B------:R-:W-:Y:S05]  /*5b40*/  BSYNC B1 ;  /* 0x0000000000017941 */ /* 0x000fea0003800000 */
.L_x_45:
[----:B-----5:R-:W-:Y:S01]  /*5b50*/  LOP3.LUT R32, R32, 0xff, RZ, 0xc0, !PT ;  /* 0x000000ff20207812 */ /* 0x020fe200078ec0ff */
[----:B------:R-:W-:Y:S01]  /*5b60*/  BSSY B1, `(.L_x_47) ;  /* 0x000000b000017945 */ /* 0x000fe20003800000 */
[----:B------:R-:W-:Y:S02]  /*5b70*/  ISETP.LT.OR P4, PT, R35, 0x9, !P0 ;  /* 0x000000092300780c */ /* 0x000fe40004781670 */
[----:B------:R-:W-:-:S05]  /*5b80*/  F2FP.F16.E5M2.UNPACK_B R32, R32 ;  /* 0x00000020ff20723e */ /* 0x000fca00020004ff */
[----:B------:R-:W-:-:S05]  /*5b90*/  HADD2.F32 R32, -RZ, R32.H0_H0 ;  /* 0x20000020ff207230 */ /* 0x000fca0000004100 */
[----:B------:R-:W-:-:S04]  /*5ba0*/  FMUL R32, R32, UR21 ;  /* 0x0000001520207c20 */ /* 0x000fc80008400000 */
[----:B------:R-:W-:-:S05]  /*5bb0*/  FFMA R32, R223, UR20, R32 ;  /* 0x00000014df207c23 */ /* 0x000fca0008000020 */
[----:B--2---:R-:W-:Y:S02]  /*5bc0*/  F2FP.SATFINITE.E5M2.F32.PACK_AB_MERGE_C R33, RZ, R32, RZ ;  /* 0x00000020ff21723e */ /* 0x004fe400048060ff */
[----:B------:R-:W-:-:S03]  /*5bd0*/  PRMT R32, RZ, 0x7610, R32 ;  /* 0x00007610ff207816 */ /* 0x000fc60000000020 */
[----:B------:R2:W-:Y:S01]  /*5be0*/  @!P3 STG.E.U8 desc[UR18][R26.64+0x1], R33 ;  /* 0x000001211a00b986 */ /* 0x0005e2000c101112 */
[----:B------:R-:W-:Y:S05]  /*5bf0*/  @P4 BRA `(.L_x_48) ;  /* 0x0000000000044947 */ /* 0x000fea0003800000 */
[----:B------:R0:W5:Y:S02]  /*5c00*/  LDG.E.U8 R32, desc[UR18][R28.64+0x8] ;  /* 0x000008121c207981 */ /* 0x000164000c1e1100 */
.L_x_48:
[----:B------:R-:W-:Y:S05]  /*5c10*/  BSYNC B1 ;  /* 0x0000000000017941 */ /* 0x000fea0003800000 */
.L_x_47:
        /* <DEDUP_REMOVED lines=12> */
.L_x_50:
[----:B------:R-:W-:Y:S05]  /*5ce0*/  BSYNC B1 ;  /* 0x0000000000017941 */ /* 0x000fea0003800000 */
.L_x_49:
        /* <DEDUP_REMOVED lines=12> */
.L_x_52:
[----:B------:R-:W-:Y:S05]  /*5db0*/  BSYNC B1 ;  /* 0x0000000000017941 */ /* 0x000fea0003800000 */
.L_x_51:
        /* <DEDUP_REMOVED lines=12> */
.L_x_54:
[----:B------:R-:W-:Y:S05]  /*5e80*/  BSYNC B1 ;  /* 0x0000000000017941 */ /* 0x000fea0003800000 */
.L_x_53:
        /* <DEDUP_REMOVED lines=12> */
.L_x_56:
[----:B------:R-:W-:Y:S05]  /*5f50*/  BSYNC B1 ;  /* 0x0000000000017941 */ /* 0x000fea0003800000 */
.L_x_55:
        /* <DEDUP_REMOVED lines=12> */
.L_x_58:
[----:B------:R-:W-:Y:S05]  /*6020*/  BSYNC B1 ;  /* 0x0000000000017941 */ /* 0x000fea0003800000 */
.L_x_57:
        /* <DEDUP_REMOVED lines=12> */
.L_x_60:
[----:B------:R-:W-:Y:S05]  /*60f0*/  BSYNC B1 ;  /* 0x0000000000017941 */ /* 0x000fea0003800000 */
.L_x_59:
        /* <DEDUP_REMOVED lines=12> */
.L_x_62:
[----:B------:R-:W-:Y:S05]  /*61c0*/  BSYNC B1 ;  /* 0x0000000000017941 */ /* 0x000fea0003800000 */
.L_x_61:
        /* <DEDUP_REMOVED lines=12> */
.L_x_64:
[----:B------:R-:W-:Y:S05]  /*6290*/  BSYNC B1 ;  /* 0x0000000000017941 */ /* 0x000fea0003800000 */
.L_x_63:
        /* <DEDUP_REMOVED lines=12> */
.L_x_66:
[----:B------:R-:W-:Y:S05]  /*6360*/  BSYNC B1 ;  /* 0x0000000000017941 */ /* 0x000fea0003800000 */
.L_x_65:
        /* <DEDUP_REMOVED lines=12> */
.L_x_68:
[----:B------:R-:W-:Y:S05]  /*6430*/  BSYNC B1 ;  /* 0x0000000000017941 */ /* 0x000fea0003800000 */
.L_x_67:
        /* <DEDUP_REMOVED lines=12> */
.L_x_70:
[----:B------:R-:W-:Y:S05]  /*6500*/  BSYNC B1 ;  /* 0x0000000000017941 */ /* 0x000fea0003800000 */
.L_x_69:
        /* <DEDUP_REMOVED lines=12> */
.L_x_72:
[----:B------:R-:W-:Y:S05]  /*65d0*/  BSYNC B1 ;  /* 0x0000000000017941 */ /* 0x000fea0003800000 */
.L_x_71:
        /* <DEDUP_REMOVED lines=12> */
.L_x_74:
[----:B------:R-:W-:Y:S05]  /*66a0*/  BSYNC B1 ;  /* 0x0000000000017941 */ /* 0x000fea0003800000 */
.L_x_73:
        /* <DEDUP_REMOVED lines=12> */
.L_x_76:
[----:B------:R-:W-:Y:S05]  /*6770*/  BSYNC B1 ;  /* 0x0000000000017941 */ /* 0x000fea0003800000 */
.L_x_75:
        /* <DEDUP_REMOVED lines=12> */
.L_x_78:
[----:B------:R-:W-:Y:S05]  /*6840*/  BSYNC B1 ;  /* 0x0000000000017941 */ /* 0x000fea0003800000 */
.L_x_77:
        /* <DEDUP_REMOVED lines=12> */
.L_x_80:
[----:B------:R-:W-:Y:S05]  /*6910*/  BSYNC B1 ;  /* 0x0000000000017941 */ /* 0x000fea0003800000 */
.L_x_79:
        /* <DEDUP_REMOVED lines=12> */
.L_x_82:
[----:B------:R-:W-:Y:S05]  /*69e0*/  BSYNC B1 ;  /* 0x0000000000017941 */ /* 0x000fea0003800000 */
.L_x_81:
        /* <DEDUP_REMOVED lines=12> */
.L_x_84:
[----:B------:R-:W-:Y:S05]  /*6ab0*/  BSYNC B1 ;  /* 0x0000000000017941 */ /* 0x000fea0003800000 */
.L_x_83:
        /* <DEDUP_REMOVED lines=12> */
.L_x_86:
[----:B------:R-:W-:Y:S05]  /*6b80*/  BSYNC B1 ;  /* 0x0000000000017941 */ /* 0x000fea0003800000 */
.L_x_85:
        /* <DEDUP_REMOVED lines=12> */
.L_x_88:
[----:B------:R-:W-:Y:S05]  /*6c50*/  BSYNC B1 ;  /* 0x0000000000017941 */ /* 0x000fea0003800000 */
.L_x_87:
        /* <DEDUP_REMOVED lines=12> */
.L_x_90:
[----:B------:R-:W-:Y:S05]  /*6d20*/  BSYNC B1 ;  /* 0x0000000000017941 */ /* 0x000fea0003800000 */
.L_x_89:
        /* <DEDUP_REMOVED lines=12> */
.L_x_92:
[----:B------:R-:W-:Y:S05]  /*6df0*/  BSYNC B1 ;  /* 0x0000000000017941 */ /* 0x000fea0003800000 */
.L_x_91:
        /* <DEDUP_REMOVED lines=12> */
.L_x_94:
[----:B------:R-:W-:Y:S05]  /*6ec0*/  BSYNC B1 ;  /* 0x0000000000017941 */ /* 0x000fea0003800000 */
.L_x_93:
        /* <DEDUP_REMOVED lines=12> */
.L_x_96:
[----:B------:R-:W-:Y:S05]  /*6f90*/  BSYNC B1 ;  /* 0x0000000000017941 */ /* 0x000fea0003800000 */
.L_x_95:
        /* <DEDUP_REMOVED lines=12> */
.L_x_98:
[----:B------:R-:W-:Y:S05]  /*7060*/  BSYNC B1 ;  /* 0x0000000000017941 */ /* 0x000fea0003800000 */
.L_x_97:
        /* <DEDUP_REMOVED lines=12> */
.L_x_100:
[----:B------:R-:W-:Y:S05]  /*7130*/  BSYNC B1 ;  /* 0x0000000000017941 */ /* 0x000fea0003800000 */
.L_x_99:
        /* <DEDUP_REMOVED lines=12> */
.L_x_102:
[----:B------:R-:W-:Y:S05]  /*7200*/  BSYNC B1 ;  /* 0x0000000000017941 */ /* 0x000fea0003800000 */
.L_x_101:
        /* <DEDUP_REMOVED lines=12> */
.L_x_104:
[----:B------:R-:W-:Y:S05]  /*72d0*/  BSYNC B1 ;  /* 0x0000000000017941 */ /* 0x000fea0003800000 */
.L_x_103:
        /* <DEDUP_REMOVED lines=12> */
.L_x_106:
[----:B------:R-:W-:Y:S05]  /*73a0*/  BSYNC B1 ;  /* 0x0000000000017941 */ /* 0x000fea0003800000 */
.L_x_105:
        /* <DEDUP_REMOVED lines=12> */
.L_x_108:
[----:B------:R-:W-:Y:S05]  /*7470*/  BSYNC B1 ;  /* 0x0000000000017941 */ /* 0x000fea0003800000 */
.L_x_107:
        /* <DEDUP_REMOVED lines=12> */
.L_x_110:
[----:B------:R-:W-:Y:S05]  /*7540*/  BSYNC B1 ;  /* 0x0000000000017941 */ /* 0x000fea0003800000 */
.L_x_109:
        /* <DEDUP_REMOVED lines=12> */
.L_x_112:
[----:B------:R-:W-:Y:S05]  /*7610*/  BSYNC B1 ;  /* 0x0000000000017941 */ /* 0x000fea0003800000 */
.L_x_111:
        /* <DEDUP_REMOVED lines=12> */
.L_x_114:
[----:B------:R-:W-:Y:S05]  /*76e0*/  BSYNC B1 ;  /* 0x0000000000017941 */ /* 0x000fea0003800000 */
.L_x_113:
        /* <DEDUP_REMOVED lines=12> */
.L_x_116:
[----:B------:R-:W-:Y:S05]  /*77b0*/  BSYNC B1 ;  /* 0x0000000000017941 */ /* 0x000fea0003800000 */
.L_x_115:
        /* <DEDUP_REMOVED lines=12> */
.L_x_118:
[----:B------:R-:W-:Y:S05]  /*7880*/  BSYNC B1 ;  /* 0x0000000000017941 */ /* 0x000fea0003800000 */
.L_x_117:
        /* <DEDUP_REMOVED lines=12> */
.L_x_120:
[----:B------:R-:W-:Y:S05]  /*7950*/  BSYNC B1 ;  /* 0x0000000000017941 */ /* 0x000fea0003800000 */
.L_x_119:
        /* <DEDUP_REMOVED lines=12> */
.L_x_122:
[----:B------:R-:W-:Y:S05]  /*7a20*/  BSYNC B1 ;  /* 0x0000000000017941 */ /* 0x000fea0003800000 */
.L_x_121:
        /* <DEDUP_REMOVED lines=12> */
.L_x_124:
[----:B------:R-:W-:Y:S05]  /*7af0*/  BSYNC B1 ;  /* 0x0000000000017941 */ /* 0x000fea0003800000 */
.L_x_123:
        /* <DEDUP_REMOVED lines=12> */
.L_x_126:
[----:B------:R-:W-:Y:S05]  /*7bc0*/  BSYNC B1 ;  /* 0x0000000000017941 */ /* 0x000fea0003800000 */
.L_x_125:
        /* <DEDUP_REMOVED lines=12> */
.L_x_128:
[----:B------:R-:W-:Y:S05]  /*7c90*/  BSYNC B1 ;  /* 0x0000000000017941 */ /* 0x000fea0003800000 */
.L_x_127:
        /* <DEDUP_REMOVED lines=12> */
.L_x_130:
[----:B------:R-:W-:Y:S05]  /*7d60*/  BSYNC B1 ;  /* 0x0000000000017941 */ /* 0x000fea0003800000 */
.L_x_129:
        /* <DEDUP_REMOVED lines=12> */
.L_x_132:
[----:B------:R-:W-:Y:S05]  /*7e30*/  BSYNC B1 ;  /* 0x0000000000017941 */ /* 0x000fea0003800000 */
.L_x_131:
        /* <DEDUP_REMOVED lines=12> */
.L_x_134:
[----:B------:R-:W-:Y:S05]  /*7f00*/  BSYNC B1 ;  /* 0x0000000000017941 */ /* 0x000fea0003800000 */
.L_x_133:
        /* <DEDUP_REMOVED lines=12> */
.L_x_136:
[----:B------:R-:W-:Y:S05]  /*7fd0*/  BSYNC B1 ;  /* 0x0000000000017941 */ /* 0x000fea0003800000 */
.L_x_135:
        /* <DEDUP_REMOVED lines=12> */
.L_x_138:
[----:B------:R-:W-:Y:S05]  /*80a0*/  BSYNC B1 ;  /* 0x0000000000017941 */ /* 0x000fea0003800000 */
.L_x_137:
        /* <DEDUP_REMOVED lines=12> */
.L_x_140:
[----:B------:R-:W-:Y:S05]  /*8170*/  BSYNC B1 ;  /* 0x0000000000017941 */ /* 0x000fea0003800000 */
.L_x_139:
        /* <DEDUP_REMOVED lines=12> */
.L_x_142:
[----:B------:R-:W-:Y:S05]  /*8240*/  BSYNC B1 ;  /* 0x0000000000017941 */ /* 0x000fea0003800000 */
.L_x_141:
        /* <DEDUP_REMOVED lines=12> */
.L_x_144:
[----:B------:R-:W-:Y:S05]  /*8310*/  BSYNC B1 ;  /* 0x0000000000017941 */ /* 0x000fea0003800000 */
.L_x_143:
        /* <DEDUP_REMOVED lines=12> */
.L_x_146:
[----:B------:R-:W-:Y:S05]  /*83e0*/  BSYNC B1 ;  /* 0x0000000000017941 */ /* 0x000fea0003800000 */
.L_x_145:
        /* <DEDUP_REMOVED lines=12> */
.L_x_148:
[----:B------:R-:W-:Y:S05]  /*84b0*/  BSYNC B1 ;  /* 0x0000000000017941 */ /* 0x000fea0003800000 */
.L_x_147:
        /* <DEDUP_REMOVED lines=12> */
.L_x_150:
[----:B------:R-:W-:Y:S05]  /*8580*/  BSYNC B1 ;  /* 0x0000000000017941 */ /* 0x000fea0003800000 */
.L_x_149:
        /* <DEDUP_REMOVED lines=12> */
.L_x_152:
[----:B------:R-:W-:Y:S05]  /*8650*/  BSYNC B1 ;  /* 0x0000000000017941 */ /* 0x000fea0003800000 */
.L_x_151:
        /* <DEDUP_REMOVED lines=12> */
.L_x_154:
[----:B------:R-:W-:Y:S05]  /*8720*/  BSYNC B1 ;  /* 0x0000000000017941 */ /* 0x000fea0003800000 */
.L_x_153:
        /* <DEDUP_REMOVED lines=12> */
.L_x_156:
[----:B------:R-:W-:Y:S05]  /*87f0*/  BSYNC B1 ;  /* 0x0000000000017941 */ /* 0x000fea0003800000 */
.L_x_155:
        /* <DEDUP_REMOVED lines=12> */
.L_x_158:
[----:B------:R-:W-:Y:S05]  /*88c0*/  BSYNC B1 ;  /* 0x0000000000017941 */ /* 0x000fea0003800000 */
.L_x_157:
        /* <DEDUP_REMOVED lines=12> */
.L_x_160:
[----:B------:R-:W-:Y:S05]  /*8990*/  BSYNC B1 ;  /* 0x0000000000017941 */ /* 0x000fea0003800000 */
.L_x_159:
        /* <DEDUP_REMOVED lines=12> */
.L_x_162:
[----:B------:R-:W-:Y:S05]  /*8a60*/  BSYNC B1 ;  /* 0x0000000000017941 */ /* 0x000fea0003800000 */
.L_x_161:
        /* <DEDUP_REMOVED lines=12> */
.L_x_164:
[----:B------:R-:W-:Y:S05]  /*8b30*/  BSYNC B1 ;  /* 0x0000000000017941 */ /* 0x000fea0003800000 */
.L_x_163:
        /* <DEDUP_REMOVED lines=12> */
.L_x_166:
[----:B------:R-:W-:Y:S05]  /*8c00*/  BSYNC B1 ;  /* 0x0000000000017941 */ /* 0x000fea0003800000 */
.L_x_165:
        /* <DEDUP_REMOVED lines=12> */
.L_x_168:
[----:B------:R-:W-:Y:S05]  /*8cd0*/  BSYNC B1 ;  /* 0x0000000000017941 */ /* 0x000fea0003800000 */
.L_x_167:
        /* <DEDUP_REMOVED lines=12> */
.L_x_170:
[----:B------:R-:W-:Y:S05]  /*8da0*/  BSYNC B1 ;  /* 0x0000000000017941 */ /* 0x000fea0003800000 */
.L_x_169:
        /* <DEDUP_REMOVED lines=12> */
.L_x_172:
[----:B------:R-:W-:Y:S05]  /*8e70*/  BSYNC B1 ;  /* 0x0000000000017941 */ /* 0x000fea0003800000 */
.L_x_171:
        /* <DEDUP_REMOVED lines=12> */
.L_x_174:
[----:B------:R-:W-:Y:S05]  /*8f40*/  BSYNC B1 ;  /* 0x0000000000017941 */ /* 0x000fea0003800000 */
.L_x_173:
        /* <DEDUP_REMOVED lines=12> */
.L_x_176:
[----:B------:R-:W-:Y:S05]  /*9010*/  BSYNC B1 ;  /* 0x0000000000017941 */ /* 0x000fea0003800000 */
.L_x_175:
        /* <DEDUP_REMOVED lines=12> */
.L_x_178:
[----:B------:R-:W-:Y:S05]  /*90e0*/  BSYNC B1 ;  /* 0x0000000000017941 */ /* 0x000fea0003800000 */
.L_x_177:
        /* <DEDUP_REMOVED lines=12> */
.L_x_180:
[----:B------:R-:W-:Y:S05]  /*91b0*/  BSYNC B1 ;  /* 0x0000000000017941 */ /* 0x000fea0003800000 */
.L_x_179:
        /* <DEDUP_REMOVED lines=12> */
.L_x_182:
[----:B------:R-:W-:Y:S05]  /*9280*/  BSYNC B1 ;  /* 0x0000000000017941 */ /* 0x000fea0003800000 */
.L_x_181:
        /* <DEDUP_REMOVED lines=12> */
.L_x_184:
[----:B------:R-:W-:Y:S05]  /*9350*/  BSYNC B1 ;  /* 0x0000000000017941 */ /* 0x000fea0003800000 */
.L_x_183:
        /* <DEDUP_REMOVED lines=12> */
.L_x_186:
[----:B------:R-:W-:Y:S05]  /*9420*/  BSYNC B1 ;  /* 0x0000000000017941 */ /* 0x000fea0003800000 */
.L_x_185:
        /* <DEDUP_REMOVED lines=12> */
.L_x_188:
[----:B------:R-:W-:Y:S05]  /*94f0*/  BSYNC B1 ;  /* 0x0000000000017941 */ /* 0x000fea0003800000 */
.L_x_187:
        /* <DEDUP_REMOVED lines=12> */
.L_x_190:
[----:B------:R-:W-:Y:S05]  /*95c0*/  BSYNC B1 ;  /* 0x0000000000017941 */ /* 0x000fea0003800000 */
.L_x_189:
[----:B-----5:R-:W-:Y:S01]  /*95d0*/  LOP3.LUT R32, R32, 0xff, RZ, 0xc0, !PT ;  /* 0x000000ff20207812 */ /* 0x020fe200078ec0ff */
[----:B------:R-:W-:Y:S01]  /*95e0*/  BSSY B1, `(.L_x_191) ;  /* 0x000000b000017945 */ /* 0x000fe20003800000 */
[----:B------:R-:W-:Y:S02]  /*95f0*/  ISETP.LT.OR P4, PT, R35, 0x99, !P0 ;  /* 0x000000992300780c */ /* 0x000fe40004781670 */
[----:B------:R-:W-:-:S05]  /*9600*/  F2FP.F16.E5M2.UNPACK_B R32, R32 ;  /* 0x00000020ff20723e */ /* 0x000fca00020004ff */
[----:B------:R-:W-:-:S05]  /*9610*/  HADD2.F32 R32, -RZ, R32.H0_H0 ;  /* 0x20000020ff207230 */ /* 0x000fca0000004100 */
[----:B------:R-:W-:-:S04]  /*9620*/  FMUL R32, R32, UR21 ;  /* 0x0000001520207c20 */ /* 0x000fc80008400000 */
[----:B------:R-:W-:Y:S01]  /*9630*/  FFMA R32, R23, UR20, R32 ;  /* 0x0000001417207c23 */ /* 0x000fe20008000020 */
[----:B------:R-:W-:-:S04]  /*9640*/  PRMT R23, RZ, 0x7610, R23 ;  /* 0x00007610ff177816 */ /* 0x000fc80000000017 */
[----:B--2---:R-:W-:-:S05]  /*9650*/  F2FP.SATFINITE.E5M2.F32.PACK_AB_MERGE_C R33, RZ, R32, RZ ;  /* 0x00000020ff21723e */ /* 0x004fca00048060ff */
[----:B------:R2:W-:Y:S01]  /*9660*/  @!P3 STG.E.U8 desc[UR18][R26.64+0x91], R33 ;  /* 0x000091211a00b986 */ /* 0x0005e2000c101112 */
[----:B------:R-:W-:Y:S05]  /*9670*/  @P4 BRA `(.L_x_192) ;  /* 0x0000000000044947 */ /* 0x000fea0003800000 */
[----:B------:R0:W5:Y:S02]  /*9680*/  LDG.E.U8 R23, desc[UR18][R28.64+0x98] ;  /* 0x000098121c177981 */ /* 0x000164000c1e1100 */
.L_x_192:
[----:B------:R-:W-:Y:S05]  /*9690*/  BSYNC B1 ;  /* 0x0000000000017941 */ /* 0x000fea0003800000 */
.L_x_191:
        /* <DEDUP_REMOVED lines=8> */
[----:B------:R-:W-:-:S05]  /*9720*/  F2FP.SATFINITE.E5M2.F32.PACK_AB_MERGE_C R23, RZ, R23, RZ ;  /* 0x00000017ff17723e */ /* 0x000fca00048060ff */
[----:B------:R0:W-:Y:S01]  /*9730*/  @!P4 STG.E.U8 desc[UR18][R24.64+0x98], R23 ;  /* 0x000098171800c986 */ /* 0x0001e2000c101112 */
[----:B------:R-:W-:Y:S05]  /*9740*/  @P3 BRA `(.L_x_194) ;  /* 0x0000000000043947 */ /* 0x000fea0003800000 */
[----:B------:R0:W5:Y:S02]  /*9750*/  LDG.E.U8 R22, desc[UR18][R28.64+0x99] ;  /* 0x000099121c167981 */ /* 0x000164000c1e1100 */
.L_x_194:
[----:B------:R-:W-:Y:S05]  /*9760*/  BSYNC B1 ;  /* 0x0000000000017941 */ /* 0x000fea0003800000 */
.L_x_193:
        /* <DEDUP_REMOVED lines=8> */
[----:B0-----:R-:W-:-:S05]  /*97f0*/  F2FP.SATFINITE.E5M2.F32.PACK_AB_MERGE_C R23, RZ, R22, RZ ;  /* 0x00000016ff17723e */ /* 0x001fca00048060ff */
[----:B------:R0:W-:Y:S01]  /*9800*/  @!P3 STG.E.U8 desc[UR18][R24.64+0x99], R23 ;  /* 0x000099171800b986 */ /* 0x0001e2000c101112 */
[----:B------:R-:W-:Y:S05]  /*9810*/  @P4 BRA `(.L_x_196) ;  /* 0x0000000000044947 */ /* 0x000fea0003800000 */
[----:B------:R0:W5:Y:S02]  /*9820*/  LDG.E.U8 R21, desc[UR18][R30.64+0x98] ;  /* 0x000098121e157981 */ /* 0x000164000c1e1100 */
.L_x_196:
[----:B------:R-:W-:Y:S05]  /*9830*/  BSYNC B1 ;  /* 0x0000000000017941 */ /* 0x000fea0003800000 */
.L_x_195:
        /* <DEDUP_REMOVED lines=12> */
.L_x_198:
[----:B------:R-:W-:Y:S05]  /*9900*/  BSYNC B1 ;  /* 0x0000000000017941 */ /* 0x000fea0003800000 */
.L_x_197:
        /* <DEDUP_REMOVED lines=12> */
.L_x_200:
[----:B------:R-:W-:Y:S05]  /*99d0*/  BSYNC B1 ;  /* 0x0000000000017941 */ /* 0x000fea0003800000 */
.L_x_199:
        /* <DEDUP_REMOVED lines=12> */
.L_x_202:
[----:B------:R-:W-:Y:S05]  /*9aa0*/  BSYNC B1 ;  /* 0x0000000000017941 */ /* 0x000fea0003800000 */
.L_x_201:
        /* <DEDUP_REMOVED lines=12> */
.L_x_204:
[----:B------:R-:W-:Y:S05]  /*9b70*/  BSYNC B1 ;  /* 0x0000000000017941 */ /* 0x000fea0003800000 */
.L_x_203:
        /* <DEDUP_REMOVED lines=12> */
.L_x_206:
[----:B------:R-:W-:Y:S05]  /*9c40*/  BSYNC B1 ;  /* 0x0000000000017941 */ /* 0x000fea0003800000 */
.L_x_205:
        /* <DEDUP_REMOVED lines=12> */
.L_x_208:
[----:B------:R-:W-:Y:S05]  /*9d10*/  BSYNC B1 ;  /* 0x0000000000017941 */ /* 0x000fea0003800000 */
.L_x_207:
        /* <DEDUP_REMOVED lines=12> */
.L_x_210:
[----:B------:R-:W-:Y:S05]  /*9de0*/  BSYNC B1 ;  /* 0x0000000000017941 */ /* 0x000fea0003800000 */
.L_x_209:
        /* <DEDUP_REMOVED lines=12> */
.L_x_212:
[----:B------:R-:W-:Y:S05]  /*9eb0*/  BSYNC B1 ;  /* 0x0000000000017941 */ /* 0x000fea0003800000 */
.L_x_211:
        /* <DEDUP_REMOVED lines=12> */
.L_x_214:
[----:B------:R-:W-:Y:S05]  /*9f80*/  BSYNC B1 ;  /* 0x0000000000017941 */ /* 0x000fea0003800000 */
.L_x_213:
        /* <DEDUP_REMOVED lines=12> */
.L_x_216:
[----:B------:R-:W-:Y:S05]  /*a050*/  BSYNC B1 ;  /* 0x0000000000017941 */ /* 0x000fea0003800000 */
.L_x_215:
        /* <DEDUP_REMOVED lines=12> */
.L_x_218:
[----:B------:R-:W-:Y:S05]  /*a120*/  BSYNC B1 ;  /* 0x0000000000017941 */ /* 0x000fea0003800000 */
.L_x_217:
        /* <DEDUP_REMOVED lines=12> */
.L_x_220:
[----:B------:R-:W-:Y:S05]  /*a1f0*/  BSYNC B1 ;  /* 0x0000000000017941 */ /* 0x000fea0003800000 */
.L_x_219:
        /* <DEDUP_REMOVED lines=12> */
.L_x_222:
[----:B------:R-:W-:Y:S05]  /*a2c0*/  BSYNC B1 ;  /* 0x0000000000017941 */ /* 0x000fea0003800000 */
.L_x_221:
        /* <DEDUP_REMOVED lines=12> */
.L_x_224:
[----:B------:R-:W-:Y:S05]  /*a390*/  BSYNC B1 ;  /* 0x0000000000017941 */ /* 0x000fea0003800000 */
.L_x_223:
        /* <DEDUP_REMOVED lines=12> */
.L_x_226:
[----:B------:R-:W-:Y:S05]  /*a460*/  BSYNC B1 ;  /* 0x0000000000017941 */ /* 0x000fea0003800000 */
.L_x_225:
        /* <DEDUP_REMOVED lines=12> */
.L_x_228:
[----:B------:R-:W-:Y:S05]  /*a530*/  BSYNC B1 ;  /* 0x0000000000017941 */ /* 0x000fea0003800000 */
.L_x_227:
        /* <DEDUP_REMOVED lines=12> */
.L_x_230:
[----:B------:R-:W-:Y:S05]  /*a600*/  BSYNC B1 ;  /* 0x0000000000017941 */ /* 0x000fea0003800000 */
.L_x_229:
        /* <DEDUP_REMOVED lines=12> */
.L_x_232:
[----:B------:R-:W-:Y:S05]  /*a6d0*/  BSYNC B1 ;  /* 0x0000000000017941 */ /* 0x000fea0003800000 */
.L_x_231:
        /* <DEDUP_REMOVED lines=12> */
.L_x_234:
[----:B------:R-:W-:Y:S05]  /*a7a0*/  BSYNC B1 ;  /* 0x0000000000017941 */ /* 0x000fea0003800000 */
.L_x_233:
[----:B-----5:R-:W-:Y:S01]  /*a7b0*/  LOP3.LUT R2, R2, 0xff, RZ, 0xc0, !PT ;  /* 0x000000ff02027812 */ /* 0x020fe200078ec0ff */
[----:B------:R-:W-:Y:S01]  /*a7c0*/  BSSY B1, `(.L_x_235) ;  /* 0x000000b000017945 */ /* 0x000fe20003800000 */
[----:B------:R-:W-:Y:S02]  /*a7d0*/  ISETP.LT.OR P4, PT, R35, 0xc1, !P1 ;  /* 0x000000c12300780c */ /* 0x000fe40004f81670 */
[----:B------:R-:W-:-:S05]  /*a7e0*/  F2FP.F16.E5M2.UNPACK_B R2, R2 ;  /* 0x00000002ff02723e */ /* 0x000fca00020004ff */
[----:B------:R-:W-:-:S05]  /*a7f0*/  HADD2.F32 R2, -RZ, R2.H0_H0 ;  /* 0x20000002ff027230 */ /* 0x000fca0000004100 */
[----:B0-----:R-:W-:-:S04]  /*a800*/  FMUL R3, R2, UR21 ;  /* 0x0000001502037c20 */ /* 0x001fc80008400000 */
[----:B------:R-:W-:Y:S01]  /*a810*/  FFMA R3, R0, UR20, R3 ;  /* 0x0000001400037c23 */ /* 0x000fe20008000003 */
[----:B------:R-:W-:-:S04]  /*a820*/  PRMT R0, RZ, 0x7610, R0 ;  /* 0x00007610ff007816 */ /* 0x000fc80000000000 */
[----:B------:R-:W-:-:S05]  /*a830*/  F2FP.SATFINITE.E5M2.F32.PACK_AB_MERGE_C R3, RZ, R3, RZ ;  /* 0x00000003ff03723e */ /* 0x000fca00048060ff */
[----:B------:R0:W-:Y:S01]  /*a840*/  @!P3 STG.E.U8 desc[UR18][R24.64+0xc1], R3 ;  /* 0x0000c1031800b986 */ /* 0x0001e2000c101112 */
[----:B------:R-:W-:Y:S05]  /*a850*/  @P4 BRA `(.L_x_236) ;  /* 0x0000000000044947 */ /* 0x000fea0003800000 */
[----:B------:R0:W5:Y:S02]  /*a860*/  LDG.E.U8 R0, desc[UR18][R30.64+0xc0] ;  /* 0x0000c0121e007981 */ /* 0x000164000c1e1100 */
.L_x_236:
[----:B------:R-:W-:Y:S05]  /*a870*/  BSYNC B1 ;  /* 0x0000000000017941 */ /* 0x000fea0003800000 */
.L_x_235:
[----:B------:R-:W2:Y:S01]  /*a880*/  LDL.LU R2, [R1] ;  /* 0x0000000001027983 */ /* 0x000ea20000300800 */
[----:B-----5:R-:W-:Y:S01]  /*a890*/  LOP3.LUT R0, R0, 0xff, RZ, 0xc0, !PT ;  /* 0x000000ff00007812 */ /* 0x020fe200078ec0ff */
[----:B------:R-:W-:Y:S01]  /*a8a0*/  BSSY B1, `(.L_x_237) ;  /* 0x000000b000017945 */ /* 0x000fe20003800000 */
[----:B------:R-:W-:Y:S02]  /*a8b0*/  ISETP.LT.OR P3, PT, R35, 0xc2, !P1 ;  /* 0x000000c22300780c */ /* 0x000fe40004f61670 */
[----:B------:R-:W-:-:S05]  /*a8c0*/  F2FP.F16.E5M2.UNPACK_B R0, R0 ;  /* 0x00000000ff00723e */ /* 0x000fca00020004ff */
[----:B------:R-:W-:-:S05]  /*a8d0*/  HADD2.F32 R0, -RZ, R0.H0_H0 ;  /* 0x20000000ff007230 */ /* 0x000fca0000004100 */
[----:B------:R-:W-:-:S04]  /*a8e0*/  FMUL R0, R0, UR21 ;  /* 0x0000001500007c20 */ /* 0x000fc80008400000 */
[----:B--2---:R-:W-:-:S05]  /*a8f0*/  FFMA R0, R2, UR20, R0 ;  /* 0x0000001402007c23 */ /* 0x004fca0008000000 */
[----:B0-----:R-:W-:Y:S02]  /*a900*/  F2FP.SATFINITE.E5M2.F32.PACK_AB_MERGE_C R3, RZ, R0, RZ ;  /* 0x00000000ff03723e */ /* 0x001fe400048060ff */
[----:B------:R-:W-:-:S03]  /*a910*/  PRMT R0, RZ, 0x7610, R0 ;  /* 0x00007610ff007816 */ /* 0x000fc60000000000 */
[----:B------:R0:W-:Y:S01]  /*a920*/  @!P4 STG.E.U8 desc[UR18][R26.64+0xc0], R3 ;  /* 0x0000c0031a00c986 */ /* 0x0001e2000c101112 */
[----:B------:R-:W-:Y:S05]  /*a930*/  @P3 BRA `(.L_x_238) ;  /* 0x0000000000043947 */ /* 0x000fea0003800000 */
[----:B------:R2:W5:Y:S02]  /*a940*/  LDG.E.U8 R0, desc[UR18][R30.64+0xc1] ;  /* 0x0000c1121e007981 */ /* 0x000564000c1e1100 */
.L_x_238:
[----:B------:R-:W-:Y:S05]  /*a950*/  BSYNC B1 ;  /* 0x0000000000017941 */ /* 0x000fea0003800000 */
.L_x_237:
[----:B------:R-:W3:Y:S01]  /*a960*/  LDL.LU R2, [R1+0x4] ;  /* 0x0000040001027983 */ /* 0x000ee20000300800 */
[----:B-----5:R-:W-:Y:S01]  /*a970*/  LOP3.LUT R0, R0, 0xff, RZ, 0xc0, !PT ;  /* 0x000000ff00007812 */ /* 0x020fe200078ec0ff */
[----:B------:R-:W-:Y:S01]  /*a980*/  BSSY B1, `(.L_x_239) ;  /* 0x000000b000017945 */ /* 0x000fe20003800000 */
[----:B------:R-:W-:Y:S02]  /*a990*/  ISETP.LT.OR P4, PT, R35, 0xc9, !P0 ;  /* 0x000000c92300780c */ /* 0x000fe40004781670 */
[----:B------:R-:W-:-:S05]  /*a9a0*/  F2FP.F16.E5M2.UNPACK_B R0, R0 ;  /* 0x00000000ff00723e */ /* 0x000fca00020004ff */
[----:B------:R-:W-:-:S05]  /*a9b0*/  HADD2.F32 R0, -RZ, R0.H0_H0 ;  /* 0x20000000ff007230 */ /* 0x000fca0000004100 */
[----:B------:R-:W-:-:S04]  /*a9c0*/  FMUL R0, R0, UR21 ;  /* 0x0000001500007c20 */ /* 0x000fc80008400000 */
[----:B---3--:R-:W-:-:S05]  /*a9d0*/  FFMA R0, R2, UR20, R0 ;  /* 0x0000001402007c23 */ /* 0x008fca0008000000 */
[----:B0-----:R-:W-:Y:S02]  /*a9e0*/  F2FP.SATFINITE.E5M2.F32.PACK_AB_MERGE_C R3, RZ, R0, RZ ;  /* 0x00000000ff03723e */ /* 0x001fe400048060ff */
[----:B------:R-:W-:-:S03]  /*a9f0*/  PRMT R0, RZ, 0x7610, R0 ;  /* 0x00007610ff007816 */ /* 0x000fc60000000000 */
[----:B------:R0:W-:Y:S01]  /*aa00*/  @!P3 STG.E.U8 desc[UR18][R26.64+0xc1], R3 ;  /* 0x0000c1031a00b986 */ /* 0x0001e2000c101112 */
[----:B------:R-:W-:Y:S05]  /*aa10*/  @P4 BRA `(.L_x_240) ;  /* 0x0000000000044947 */ /* 0x000fea0003800000 */
[----:B------:R3:W5:Y:S02]  /*aa20*/  LDG.E.U8 R0, desc[UR18][R28.64+0xc8] ;  /* 0x0000c8121c007981 */ /* 0x000764000c1e1100 */
.L_x_240:
[----:B------:R-:W-:Y:S05]  /*aa30*/  BSYNC B1 ;  /* 0x0000000000017941 */ /* 0x000fea0003800000 */
.L_x_239:
[----:B------:R-:W2:Y:S01]  /*aa40*/  LDL.LU R2, [R1+0x8] ;  /* 0x0000080001027983 */ /* 0x000ea20000300800 */
        /* <DEDUP_REMOVED lines=12> */
.L_x_242:
[----:B------:R-:W-:Y:S05]  /*ab10*/  BSYNC B1 ;  /* 0x0000000000017941 */ /* 0x000fea0003800000 */
.L_x_241:
        /* <DEDUP_REMOVED lines=13> */
.L_x_244:
[----:B------:R-:W-:Y:S05]  /*abf0*/  BSYNC B1 ;  /* 0x0000000000017941 */ /* 0x000fea0003800000 */
.L_x_243:
        /* <DEDUP_REMOVED lines=13> */
.L_x_246:
[----:B------:R-:W-:Y:S05]  /*acd0*/  BSYNC B1 ;  /* 0x0000000000017941 */ /* 0x000fea0003800000 */
.L_x_245:
        /* <DEDUP_REMOVED lines=13> */
.L_x_248:
[----:B------:R-:W-:Y:S05]  /*adb0*/  BSYNC B1 ;  /* 0x0000000000017941 */ /* 0x000fea0003800000 */
.L_x_247:
        /* <DEDUP_REMOVED lines=13> */
.L_x_250:
[----:B------:R-:W-:Y:S05]  /*ae90*/  BSYNC B1 ;  /* 0x0000000000017941 */ /* 0x000fea0003800000 */
.L_x_249:
        /* <DEDUP_REMOVED lines=13> */
.L_x_252:
[----:B------:R-:W-:Y:S05]  /*af70*/  BSYNC B1 ;  /* 0x0000000000017941 */ /* 0x000fea0003800000 */
.L_x_251:
        /* <DEDUP_REMOVED lines=13> */
.L_x_254:
[----:B------:R-:W-:Y:S05]  /*b050*/  BSYNC B1 ;  /* 0x0000000000017941 */ /* 0x000fea0003800000 */
.L_x_253:
        /* <DEDUP_REMOVED lines=13> */
.L_x_256:
[----:B------:R-:W-:Y:S05]  /*b130*/  BSYNC B1 ;  /* 0x0000000000017941 */ /* 0x000fea0003800000 */
.L_x_255:
        /* <DEDUP_REMOVED lines=13> */
.L_x_258:
[----:B------:R-:W-:Y:S05]  /*b210*/  BSYNC B1 ;  /* 0x0000000000017941 */ /* 0x000fea0003800000 */
.L_x_257:
        /* <DEDUP_REMOVED lines=13> */
.L_x_260:
[----:B------:R-:W-:Y:S05]  /*b2f0*/  BSYNC B1 ;  /* 0x0000000000017941 */ /* 0x000fea0003800000 */
.L_x_259:
        /* <DEDUP_REMOVED lines=13> */
.L_x_262:
[----:B------:R-:W-:Y:S05]  /*b3d0*/  BSYNC B1 ;  /* 0x0000000000017941 */ /* 0x000fea0003800000 */
.L_x_261:
        /* <DEDUP_REMOVED lines=13> */
.L_x_264:
[----:B------:R-:W-:Y:S05]  /*b4b0*/  BSYNC B1 ;  /* 0x0000000000017941 */ /* 0x000fea0003800000 */
.L_x_263:
        /* <DEDUP_REMOVED lines=13> */
.L_x_266:
[----:B------:R-:W-:Y:S05]  /*b590*/  BSYNC B1 ;  /* 0x0000000000017941 */ /* 0x000fea0003800000 */
.L_x_265:
        /* <DEDUP_REMOVED lines=13> */
.L_x_268:
[----:B------:R-:W-:Y:S05]  /*b670*/  BSYNC B1 ;  /* 0x0000000000017941 */ /* 0x000fea0003800000 */
.L_x_267:
        /* <DEDUP_REMOVED lines=13> */
.L_x_270:
[----:B------:R-:W-:Y:S05]  /*b750*/  BSYNC B1 ;  /* 0x0000000000017941 */ /* 0x000fea0003800000 */
.L_x_269:
        /* <DEDUP_REMOVED lines=13> */
.L_x_272:
[----:B------:R-:W-:Y:S05]  /*b830*/  BSYNC B1 ;  /* 0x0000000000017941 */ /* 0x000fea0003800000 */
.L_x_271:
        /* <DEDUP_REMOVED lines=13> */
.L_x_274:
[----:B------:R-:W-:Y:S05]  /*b910*/  BSYNC B1 ;  /* 0x0000000000017941 */ /* 0x000fea0003800000 */
.L_x_273:
        /* <DEDUP_REMOVED lines=13> */
.L_x_276:
[----:B------:R-:W-:Y:S05]  /*b9f0*/  BSYNC B1 ;  /* 0x0000000000017941 */ /* 0x000fea0003800000 */
.L_x_275:
        /* <DEDUP_REMOVED lines=13> */
.L_x_278:
[----:B------:R-:W-:Y:S05]  /*bad0*/  BSYNC B1 ;  /* 0x0000000000017941 */ /* 0x000fea0003800000 */
.L_x_277:
        /* <DEDUP_REMOVED lines=13> */
.L_x_280:
[----:B------:R-:W-:Y:S05]  /*bbb0*/  BSYNC B1 ;  /* 0x0000000000017941 */ /* 0x000fea0003800000 */
.L_x_279:
        /* <DEDUP_REMOVED lines=13> */
.L_x_282:
[----:B------:R-:W-:Y:S05]  /*bc90*/  BSYNC B1 ;  /* 0x0000000000017941 */ /* 0x000fea0003800000 */
.L_x_281:
        /* <DEDUP_REMOVED lines=13> */
.L_x_284:
[----:B------:R-:W-:Y:S05]  /*bd70*/  BSYNC B1 ;  /* 0x0000000000017941 */ /* 0x000fea0003800000 */
.L_x_283:
        /* <DEDUP_REMOVED lines=13> */
.L_x_286:
[----:B------:R-:W-:Y:S05]  /*be50*/  BSYNC B1 ;  /* 0x0000000000017941 */ /* 0x000fea0003800000 */
.L_x_285:
        /* <DEDUP_REMOVED lines=13> */
.L_x_288:
[----:B------:R-:W-:Y:S05]  /*bf30*/  BSYNC B1 ;  /* 0x0000000000017941 */ /* 0x000fea0003800000 */
.L_x_287:
        /* <DEDUP_REMOVED lines=13> */
.L_x_290:
[----:B------:R-:W-:Y:S05]  /*c010*/  BSYNC B1 ;  /* 0x0000000000017941 */ /* 0x000fea0003800000 */
.L_x_289:
        /* <DEDUP_REMOVED lines=13> */
.L_x_292:
[----:B------:R-:W-:Y:S05]  /*c0f0*/  BSYNC B1 ;  /* 0x0000000000017941 */ /* 0x000fea0003800000 */
.L_x_291:
        /* <DEDUP_REMOVED lines=13> */
.L_x_294:
[----:B------:R-:W-:Y:S05]  /*c1d0*/  BSYNC B1 ;  /* 0x0000000000017941 */ /* 0x000fea0003800000 */
.L_x_293:
[----:B------:R-:W-:Y:S05]  /*c1e0*/  @P1 BRA `(.L_x_295) ;  /* 0x0000002000a41947 */ /* 0x000fea0003800000 */
[----:B------:R-:W2:Y:S01]  /*c1f0*/  LDL.LU R2, [R1+0x74] ;  /* 0x0000740001027983 */ /* 0x000ea20000300800 */
[----:B-----5:R-:W-:-:S04]  /*c200*/  LOP3.LUT R0, R0, 0xff, RZ, 0xc0, !PT ;  /* 0x000000ff00007812 */ /* 0x020fc800078ec0ff */
[----:B------:R-:W-:-:S05]  /*c210*/  F2FP.F16.E5M2.UNPACK_B R0, R0 ;  /* 0x00000000ff00723e */ /* 0x000fca00020004ff */
[----:B------:R-:W-:-:S05]  /*c220*/  HADD2.F32 R0, -RZ, R0.H0_H0 ;  /* 0x20000000ff007230 */ /* 0x000fca0000004100 */
[----:B------:R-:W-:-:S04]  /*c230*/  FMUL R0, R0, UR21 ;  /* 0x0000001500007c20 */ /* 0x000fc80008400000 */
[----:B--2---:R-:W-:-:S05]  /*c240*/  FFMA R0, R2, UR20, R0 ;  /* 0x0000001402007c23 */ /* 0x004fca0008000000 */
[----:B0-----:R-:W-:-:S05]  /*c250*/  F2FP.SATFINITE.E5M2.F32.PACK_AB_MERGE_C R3, RZ, R0, RZ ;  /* 0x00000000ff03723e */ /* 0x001fca00048060ff */
[----:B------:R0:W-:Y:S01]  /*c260*/  STG.E.U8 desc[UR18][R26.64+0xf9], R3 ;  /* 0x0000f9031a007986 */ /* 0x0001e2000c101112 */
[----:B------:R-:W-:Y:S05]  /*c270*/  BRA `(.L_x_295) ;  /* 0x0000002000807947 */ /* 0x000fea0003800000 */
.L_x_38:
[----:B------:R-:W-:Y:S01]  /*c280*/  ISETP.GE.AND P1, PT, R38, 0x1, PT ;  /* 0x000000012600780c */ /* 0x000fe20003f26270 */
[----:B------:R-:W-:Y:S01]  /*c290*/  FMUL R226, R226, UR20 ;  /* 0x00000014e2e27c20 */ /* 0x000fe20008400000 */
[----:B------:R-:W2:Y:S01]  /*c2a0*/  LDL.LU R227, [R1+0x10] ;  /* 0x0000100001e37983 */ /* 0x000ea20000300800 */
[----:B------:R-:W-:Y:S01]  /*c2b0*/  ISETP.GE.AND P0, PT, R38, 0x9, PT ;  /* 0x000000092600780c */ /* 0x000fe20003f06270 */
[----:B------:R-:W-:Y:S01]  /*c2c0*/  FMUL R225, R225, UR20 ;  /* 0x00000014e1e17c20 */ /* 0x000fe20008400000 */
[C---:B------:R-:W-:Y:S02]  /*c2d0*/  ISETP.LT.OR P4, PT, R35.reuse, 0x1, !P1 ;  /* 0x000000012300780c */ /* 0x040fe40004f81670 */
[C---:B------:R-:W-:Y:S02]  /*c2e0*/  ISETP.LT.OR P5, PT, R35.reuse, 0x2, !P1 ;  /* 0x000000022300780c */ /* 0x040fe40004fa1670 */
[----:B------:R-:W-:Y:S02]  /*c2f0*/  F2FP.SATFINITE.E5M2.F32.PACK_AB_MERGE_C R29, RZ, R226, RZ ;  /* 0x000000e2ff1d723e */ /* 0x000fe400048060ff */
[C---:B------:R-:W-:Y:S01]  /*c300*/  ISETP.LT.OR P3, PT, R35.reuse, 0x1, !P0 ;  /* 0x000000012300780c */ /* 0x040fe20004761670 */
[----:B------:R-:W-:Y:S01]  /*c310*/  FMUL R224, R224, UR20 ;  /* 0x00000014e0e07c20 */ /* 0x000fe20008400000 */
[----:B------:R-:W-:Y:S01]  /*c320*/  ISETP.LT.OR P6, PT, R35, 0xa, !P1 ;  /* 0x0000000a2300780c */ /* 0x000fe20004fc1670 */
[----:B------:R-:W-:Y:S01]  /*c330*/  FMUL R223, R223, UR20 ;  /* 0x00000014dfdf7c20 */ /* 0x000fe20008400000 */
[----:B------:R-:W-:Y:S01]  /*c340*/  F2FP.SATFINITE.E5M2.F32.PACK_AB_MERGE_C R225, RZ, R225, RZ ;  /* 0x000000e1ffe1723e */ /* 0x000fe200048060ff */
[----:B------:R-:W-:Y:S01]  /*c350*/  FMUL R221, R221, UR20 ;  /* 0x00000014dddd7c20 */ /* 0x000fe20008400000 */
[----:B------:R-:W-:Y:S01]  /*c360*/  FMUL R222, R222, UR20 ;  /* 0x00000014dede7c20 */ /* 0x000fe20008400000 */
[----:B------:R0:W-:Y:S01]  /*c370*/  @!P4 STG.E.U8 desc[UR18][R24.64], R29 ;  /* 0x0000001d1800c986 */ /* 0x0001e2000c101112 */
[----:B------:R-:W-:-:S02]  /*c380*/  ISETP.LT.OR P4, PT, R35, 0x2, !P0 ;  /* 0x000000022300780c */ /* 0x000fc40004781670 */
[----:B------:R-:W-:Y:S01]  /*c390*/  F2FP.SATFINITE.E5M2.F32.PACK_AB_MERGE_C R31, RZ, R224, RZ ;  /* 0x000000e0ff1f723e */ /* 0x000fe200048060ff */
[----:B------:R3:W-:Y:S01]  /*c3a0*/  @!P5 STG.E.U8 desc[UR18][R24.64+0x1], R225 ;  /* 0x000001e11800d986 */ /* 0x0007e2000c101112 */
[C---:B------:R-:W-:Y:S02]  /*c3b0*/  ISETP.LT.OR P5, PT, R35.reuse, 0x9, !P1 ;  /* 0x000000092300780c */ /* 0x040fe40004fa1670 */
[----:B------:R-:W-:Y:S01]  /*c3c0*/  F2FP.SATFINITE.E5M2.F32.PACK_AB_MERGE_C R223, RZ, R223, RZ ;  /* 0x000000dfffdf723e */ /* 0x000fe200048060ff */
[----:B------:R-:W-:Y:S01]  /*c3d0*/  FMUL R220, R220, UR20 ;  /* 0x00000014dcdc7c20 */ /* 0x000fe20008400000 */
[----:B------:R-:W-:Y:S01]  /*c3e0*/  F2FP.SATFINITE.E5M2.F32.PACK_AB_MERGE_C R221, RZ, R221, RZ ;  /* 0x000000ddffdd723e */ /* 0x000fe200048060ff */
[----:B------:R-:W-:Y:S01]  /*c3f0*/  @!P3 STG.E.U8 desc[UR18][R26.64], R31 ;  /* 0x0000001f1a00b986 */ /* 0x000fe2000c101112 */
[----:B------:R-:W-:-:S03]  /*c400*/  ISETP.LT.OR P3, PT, R35, 0x9, !P0 ;  /* 0x000000092300780c */ /* 0x000fc60004761670 */
[----:B------:R-:W-:Y:S01]  /*c410*/  @!P4 STG.E.U8 desc[UR18][R26.64+0x1], R223 ;  /* 0x000001df1a00c986 */ /* 0x000fe2000c101112 */
[----:B------:R-:W-:-:S03]  /*c420*/  ISETP.LT.OR P4, PT, R35, 0xa, !P0 ;  /* 0x0000000a2300780c */ /* 0x000fc60004781670 */
[----:B------:R-:W-:Y:S01]  /*c430*/  @!P6 STG.E.U8 desc[UR18][R24.64+0x9], R221 ;  /* 0x000009dd1800e986 */ /* 0x000fe2000c101112 */
[----:B------:R-:W-:Y:S01]  /*c440*/  ISETP.LT.OR P6, PT, R35, 0x12, !P1 ;  /* 0x000000122300780c */ /* 0x000fe20004fc1670 */
[----:B------:R-:W-:Y:S01]  /*c450*/  FMUL R219, R219, UR20 ;  /* 0x00000014dbdb7c20 */ /* 0x000fe20008400000 */
[----:B0-----:R-:W-:Y:S01]  /*c460*/  F2FP.SATFINITE.E5M2.F32.PACK_AB_MERGE_C R29, RZ, R222, RZ ;  /* 0x000000deff1d723e */ /* 0x001fe200048060ff */
[----:B------:R-:W-:Y:S01]  /*c470*/  FMUL R217, R217, UR20 ;  /* 0x00000014d9d97c20 */ /* 0x000fe20008400000 */
[----:B------:R-:W4:Y:S01]  /*c480*/  LDL.LU R226, [R1+0xc] ;  /* 0x00000c0001e27983 */ /* 0x000f220000300800 */
[----:B------:R-:W-:Y:S02]  /*c490*/  F2FP.SATFINITE.E5M2.F32.PACK_AB_MERGE_C R33, RZ, R220, RZ ;  /* 0x000000dcff21723e */ /* 0x000fe400048060ff */
[----:B------:R-:W-:Y:S01]  /*c4a0*/  F2FP.SATFINITE.E5M2.F32.PACK_AB_MERGE_C R219, RZ, R219, RZ ;  /* 0x000000dbffdb723e */ /* 0x000fe200048060ff */
[----:B------:R0:W-:Y:S01]  /*c4b0*/  @!P5 STG.E.U8 desc[UR18][R24.64+0x8], R29 ;  /* 0x0000081d1800d986 */ /* 0x0001e2000c101112 */
[----:B------:R-:W-:-:S02]  /*c4c0*/  ISETP.LT.OR P5, PT, R35, 0x11, !P1 ;  /* 0x000000112300780c */ /* 0x000fc40004fa1670 */
[----:B------:R-:W-:Y:S01]  /*c4d0*/  F2FP.SATFINITE.E5M2.F32.PACK_AB_MERGE_C R217, RZ, R217, RZ ;  /* 0x000000d9ffd9723e */ /* 0x000fe200048060ff */
[----:B---3--:R-:W3:Y:S01]  /*c4e0*/  LDL.LU R225, [R1+0x8] ;  /* 0x0000080001e17983 */ /* 0x008ee20000300800 */
[----:B------:R-:W-:-:S03]  /*c4f0*/  FMUL R218, R218, UR20 ;  /* 0x00000014dada7c20 */ /* 0x000fc60008400000 */
[----:B------:R-:W4:Y:S04]  /*c500*/  LDL.LU R224, [R1+0x4] ;  /* 0x0000040001e07983 */ /* 0x000f280000300800 */
[----:B------:R-:W3:Y:S01]  /*c510*/  LDL.LU R222, [R1] ;  /* 0x0000000001de7983 */ /* 0x000ee20000300800 */
[----:B0-----:R-:W-:Y:S01]  /*c520*/  F2FP.SATFINITE.E5M2.F32.PACK_AB_MERGE_C R29, RZ, R218, RZ ;  /* 0x000000daff1d723e */ /* 0x001fe200048060ff */
[----:B------:R-:W-:Y:S01]  /*c530*/  FMUL R216, R216, UR20 ;  /* 0x00000014d8d87c20 */ /* 0x000fe20008400000 */
[----:B------:R-:W-:Y:S01]  /*c540*/  FMUL R215, R215, UR20 ;  /* 0x00000014d7d77c20 */ /* 0x000fe20008400000 */
[----:B------:R0:W-:Y:S01]  /*c550*/  @!P3 STG.E.U8 desc[UR18][R26.64+0x8], R33 ;  /* 0x000008211a00b986 */ /* 0x0001e2000c101112 */
[----:B------:R-:W-:Y:S01]  /*c560*/  ISETP.LT.OR P3, PT, R35, 0x11, !P0 ;  /* 0x000000112300780c */ /* 0x000fe20004761670 */
[----:B------:R-:W-:Y:S01]  /*c570*/  FMUL R213, R213, UR20 ;  /* 0x00000014d5d57c20 */ /* 0x000fe20008400000 */
[----:B------:R-:W-:Y:S01]  /*c580*/  F2FP.SATFINITE.E5M2.F32.PACK_AB_MERGE_C R31, RZ, R216, RZ ;  /* 0x000000d8ff1f723e */ /* 0x000fe200048060ff */
[----:B------:R-:W-:Y:S01]  /*c590*/  @!P4 STG.E.U8 desc[UR18][R26.64+0x9], R219 ;  /* 0x000009db1a00c986 */ /* 0x000fe2000c101112 */
[C---:B------:R-:W-:Y:S01]  /*c5a0*/  ISETP.LT.OR P4, PT, R35.reuse, 0x12, !P0 ;  /* 0x000000122300780c */ /* 0x040fe20004781670 */
[----:B------:R-:W-:Y:S01]  /*c5b0*/  FMUL R214, R214, UR20 ;  /* 0x00000014d6d67c20 */ /* 0x000fe20008400000 */
[----:B------:R-:W-:Y:S01]  /*c5c0*/  F2FP.SATFINITE.E5M2.F32.PACK_AB_MERGE_C R215, RZ, R215, RZ ;  /* 0x000000d7ffd7723e */ /* 0x000fe200048060ff */
[----:B------:R-:W-:Y:S01]  /*c5d0*/  @!P6 STG.E.U8 desc[UR18][R24.64+0x11], R217 ;  /* 0x000011d91800e986 */ /* 0x000fe2000c101112 */
[C---:B------:R-:W-:Y:S01]  /*c5e0*/  ISETP.LT.OR P6, PT, R35.reuse, 0x1a, !P1 ;  /* 0x0000001a2300780c */ /* 0x040fe20004fc1670 */
[----:B------:R-:W-:Y:S01]  /*c5f0*/  FMUL R212, R212, UR20 ;  /* 0x00000014d4d47c20 */ /* 0x000fe20008400000 */
[----:B------:R-:W-:Y:S01]  /*c600*/  F2FP.SATFINITE.E5M2.F32.PACK_AB_MERGE_C R213, RZ, R213, RZ ;  /* 0x000000d5ffd5723e */ /* 0x000fe200048060ff */
[----:B------:R1:W-:Y:S01]  /*c610*/  @!P5 STG.E.U8 desc[UR18][R24.64+0x10], R29 ;  /* 0x0000101d1800d986 */ /* 0x0003e2000c101112 */
[----:B------:R-:W-:Y:S01]  /*c620*/  ISETP.LT.OR P5, PT, R35, 0x19, !P1 ;  /* 0x000000192300780c */ /* 0x000fe20004fa1670 */
[----:B------:R-:W-:Y:S01]  /*c630*/  FMUL R211, R211, UR20 ;  /* 0x00000014d3d37c20 */ /* 0x000fe20008400000 */
[----:B------:R-:W-:Y:S01]  /*c640*/  FMUL R209, R209, UR20 ;  /* 0x00000014d1d17c20 */ /* 0x000fe20008400000 */
[----:B------:R1:W-:Y:S01]  /*c650*/  @!P3 STG.E.U8 desc[UR18][R26.64+0x10], R31 ;  /* 0x0000101f1a00b986 */ /* 0x0003e2000c101112 */
[C---:B------:R-:W-:Y:S01]  /*c660*/  ISETP.LT.OR P3, PT, R35.reuse, 0x19, !P0 ;  /* 0x000000192300780c */ /* 0x040fe20004761670 */
[----:B------:R-:W-:Y:S01]  /*c670*/  FMUL R210, R210, UR20 ;  /* 0x00000014d2d27c20 */ /* 0x000fe20008400000 */
[----:B0-----:R-:W-:Y:S01]  /*c680*/  F2FP.SATFINITE.E5M2.F32.PACK_AB_MERGE_C R33, RZ, R212, RZ ;  /* 0x000000d4ff21723e */ /* 0x001fe200048060ff */
[----:B------:R-:W-:Y:S01]  /*c690*/  @!P4 STG.E.U8 desc[UR18][R26.64+0x11], R215 ;  /* 0x000011d71a00c986 */ /* 0x000fe2000c101112 */
[C---:B------:R-:W-:Y:S01]  /*c6a0*/  ISETP.LT.OR P4, PT, R35.reuse, 0x1a, !P0 ;  /* 0x0000001a2300780c */ /* 0x040fe20004781670 */
[----:B------:R-:W-:Y:S01]  /*c6b0*/  FMUL R208, R208, UR20 ;  /* 0x00000014d0d07c20 */ /* 0x000fe20008400000 */
[----:B------:R-:W-:Y:S01]  /*c6c0*/  F2FP.SATFINITE.E5M2.F32.PACK_AB_MERGE_C R211, RZ, R211, RZ ;  /* 0x000000d3ffd3723e */ /* 0x000fe200048060ff */
[----:B------:R-:W-:Y:S01]  /*c6d0*/  @!P6 STG.E.U8 desc[UR18][R24.64+0x19], R213 ;  /* 0x000019d51800e986 */ /* 0x000fe2000c101112 */
[----:B------:R-:W-:Y:S01]  /*c6e0*/  ISETP.LT.OR P6, PT, R35, 0x22, !P1 ;  /* 0x000000222300780c */ /* 0x000fe20004fc1670 */
[----:B------:R-:W-:Y:S01]  /*c6f0*/  FMUL R207, R207, UR20 ;  /* 0x00000014cfcf7c20 */ /* 0x000fe20008400000 */
[----:B-1----:R-:W-:Y:S01]  /*c700*/  F2FP.SATFINITE.E5M2.F32.PACK_AB_MERGE_C R29, RZ, R214, RZ ;  /* 0x000000d6ff1d723e */ /* 0x002fe200048060ff */
[----:B------:R-:W-:Y:S01]  /*c710*/  FMUL R205, R205, UR20 ;  /* 0x00000014cdcd7c20 */ /* 0x000fe20008400000 */
[----:B------:R-:W-:Y:S01]  /*c720*/  F2FP.SATFINITE.E5M2.F32.PACK_AB_MERGE_C R209, RZ, R209, RZ ;  /* 0x000000d1ffd1723e */ /* 0x000fe200048060ff */
[----:B------:R-:W-:Y:S01]  /*c730*/  FMUL R206, R206, UR20 ;  /* 0x00000014cece7c20 */ /* 0x000fe20008400000 */
[----:B------:R-:W-:Y:S01]  /*c740*/  F2FP.SATFINITE.E5M2.F32.PACK_AB_MERGE_C R31, RZ, R208, RZ ;  /* 0x000000d0ff1f723e */ /* 0x000fe200048060ff */
[----:B------:R0:W-:Y:S01]  /*c750*/  @!P5 STG.E.U8 desc[UR18][R24.64+0x18], R29 ;  /* 0x0000181d1800d986 */ /* 0x0001e2000c101112 */
[C---:B------:R-:W-:Y:S01]  /*c760*/  ISETP.LT.OR P5, PT, R35.reuse, 0x21, !P1 ;  /* 0x000000212300780c */ /* 0x040fe20004fa1670 */
[----:B------:R-:W-:Y:S01]  /*c770*/  FMUL R204, R204, UR20 ;  /* 0x00000014cccc7c20 */ /* 0x000fe20008400000 */
[----:B------:R-:W-:Y:S01]  /*c780*/  F2FP.SATFINITE.E5M2.F32.PACK_AB_MERGE_C R207, RZ, R207, RZ ;  /* 0x000000cfffcf723e */ /* 0x000fe200048060ff */
[----:B------:R1:W-:Y:S01]  /*c790*/  @!P3 STG.E.U8 desc[UR18][R26.64+0x18], R33 ;  /* 0x000018211a00b986 */ /* 0x0003e2000c101112 */
[----:B------:R-:W-:Y:S01]  /*c7a0*/  ISETP.LT.OR P3, PT, R35, 0x21, !P0 ;  /* 0x000000212300780c */ /* 0x000fe20004761670 */
[----:B------:R-:W-:Y:S01]  /*c7b0*/  FMUL R203, R203, UR20 ;  /* 0x00000014cbcb7c20 */ /* 0x000fe20008400000 */
[----:B------:R-:W-:Y:S01]  /*c7c0*/  F2FP.SATFINITE.E5M2.F32.PACK_AB_MERGE_C R205, RZ, R205, RZ ;  /* 0x000000cdffcd723e */ /* 0x000fe200048060ff */
[----:B------:R-:W-:Y:S01]  /*c7d0*/  @!P4 STG.E.U8 desc[UR18][R26.64+0x19], R211 ;  /* 0x000019d31a00c986 */ /* 0x000fe2000c101112 */
[----:B------:R-:W-:Y:S01]  /*c7e0*/  ISETP.LT.OR P4, PT, R35, 0x22, !P0 ;  /* 0x000000222300780c */ /* 0x000fe20004781670 */
[----:B------:R-:W-:Y:S01]  /*c7f0*/  FMUL R201, R201, UR20 ;  /* 0x00000014c9c97c20 */ /* 0x000fe20008400000 */
[----:B------:R-:W-:Y:S01]  /*c800*/  F2FP.SATFINITE.E5M2.F32.PACK_AB_MERGE_C R203, RZ, R203, RZ ;  /* 0x000000cbffcb723e */ /* 0x000fe200048060ff */
[----:B------:R-:W-:Y:S01]  /*c810*/  @!P6 STG.E.U8 desc[UR18][R24.64+0x21], R209 ;  /* 0x000021d11800e986 */ /* 0x000fe2000c101112 */
[----:B------:R-:W-:Y:S01]  /*c820*/  ISETP.LT.OR P6, PT, R35, 0x2a, !P1 ;  /* 0x0000002a2300780c */ /* 0x000fe20004fc1670 */
[----:B------:R-:W-:Y:S01]  /*c830*/  FMUL R202, R202, UR20 ;  /* 0x00000014caca7c20 */ /* 0x000fe20008400000 */
[----:B0-----:R-:W-:Y:S01]  /*c840*/  F2FP.SATFINITE.E5M2.F32.PACK_AB_MERGE_C R29, RZ, R210, RZ ;  /* 0x000000d2ff1d723e */ /* 0x001fe200048060ff */
[----:B------:R-:W-:Y:S01]  /*c850*/  FMUL R200, R200, UR20 ;  /* 0x00000014c8c87c20 */ /* 0x000fe20008400000 */
[----:B-1----:R-:W-:Y:S01]  /*c860*/  F2FP.SATFINITE.E5M2.F32.PACK_AB_MERGE_C R33, RZ, R204, RZ ;  /* 0x000000ccff21723e */ /* 0x002fe200048060ff */
[----:B------:R-:W-:Y:S01]  /*c870*/  FMUL R199, R199, UR20 ;  /* 0x00000014c7c77c20 */ /* 0x000fe20008400000 */
[----:B------:R-:W-:Y:S01]  /*c880*/  F2FP.SATFINITE.E5M2.F32.PACK_AB_MERGE_C R201, RZ, R201, RZ ;  /* 0x000000c9ffc9723e */ /* 0x000fe200048060ff */
[----:B------:R0:W-:Y:S01]  /*c890*/  @!P5 STG.E.U8 desc[UR18][R24.64+0x20], R29 ;  /* 0x0000201d1800d986 */ /* 0x0001e2000c101112 */
[----:B------:R-:W-:Y:S01]  /*c8a0*/  ISETP.LT.OR P5, PT, R35, 0x29, !P1 ;  /* 0x000000292300780c */ /* 0x000fe20004fa1670 */
[----:B------:R-:W-:Y:S01]  /*c8b0*/  FMUL R197, R197, UR20 ;  /* 0x00000014c5c57c20 */ /* 0x000fe20008400000 */
[----:B------:R-:W-:Y:S01]  /*c8c0*/  F2FP.SATFINITE.E5M2.F32.PACK_AB_MERGE_C R199, RZ, R199, RZ ;  /* 0x000000c7ffc7723e */ /* 0x000fe200048060ff */
[----:B------:R1:W-:Y:S01]  /*c8d0*/  @!P3 STG.E.U8 desc[UR18][R26.64+0x20], R31 ;  /* 0x0000201f1a00b986 */ /* 0x0003e2000c101112 */
[C---:B------:R-:W-:Y:S01]  /*c8e0*/  ISETP.LT.OR P3, PT, R35.reuse, 0x29, !P0 ;  /* 0x000000292300780c */ /* 0x040fe20004761670 */
[----:B------:R-:W-:Y:S01]  /*c8f0*/  FMUL R198, R198, UR20 ;  /* 0x00000014c6c67c20 */ /* 0x000fe20008400000 */
[----:B------:R-:W-:Y:S01]  /*c900*/  F2FP.SATFINITE.E5M2.F32.PACK_AB_MERGE_C R197, RZ, R197, RZ ;  /* 0x000000c5ffc5723e */ /* 0x000fe200048060ff */
[----:B------:R-:W-:Y:S01]  /*c910*/  @!P4 STG.E.U8 desc[UR18][R26.64+0x21], R207 ;  /* 0x000021cf1a00c986 */ /* 0x000fe2000c101112 */
[----:B------:R-:W-:Y:S01]  /*c920*/  ISETP.LT.OR P4, PT, R35, 0x2a, !P0 ;  /* 0x0000002a2300780c */ /* 0x000fe20004781670 */
[----:B------:R-:W-:Y:S01]  /*c930*/  FMUL R196, R196, UR20 ;  /* 0x00000014c4c47c20 */ /* 0x000fe20008400000 */
[----:B------:R-:W-:Y:S01]  /*c940*/  FMUL R195, R195, UR20 ;  /* 0x00000014c3c37c20 */ /* 0x000fe20008400000 */
        /* <DEDUP_REMOVED lines=27> */
[----:B------:R-:W-:Y:S01]  /*cb00*/  FMUL R186, R186, UR20 ;  /* 0x00000014baba7c20 */ /* 0x000fe20008400000 */
        /* <DEDUP_REMOVED lines=156> */
[----:B-----5:R-:W-:Y:S01]  /*d4d0*/  FMUL R0, R0, UR20 ;  /* 0x0000001400007c20 */ /* 0x020fe20008400000 */
[----:B-1----:R-:W-:Y:S01]  /*d4e0*/  F2FP.SATFINITE.E5M2.F32.PACK_AB_MERGE_C R33, RZ, R164, RZ ;  /* 0x000000a4ff21723e */ /* 0x002fe200048060ff */
        /* <DEDUP_REMOVED lines=9> */
[----:B------:R-:W-:Y:S01]  /*d580*/  FMUL R4, R4, UR20 ;  /* 0x0000001404047c20 */ /* 0x000fe20008400000 */
[----:B------:R-:W-:Y:S01]  /*d590*/  @!P4 STG.E.U8 desc[UR18][R26.64+0x71], R167 ;  /* 0x000071a71a00c986 */ /* 0x000fe2000c101112 */
[----:B------:R-:W-:-:S03]  /*d5a0*/  ISETP.LT.OR P4, PT, R35, 0x7a, !P0 ;  /* 0x0000007a2300780c */ /* 0x000fc60004781670 */
[----:B------:R-:W-:Y:S01]  /*d5b0*/  @!P6 STG.E.U8 desc[UR18][R24.64+0x79], R165 ;  /* 0x000079a51800e986 */ /* 0x000fe2000c101112 */
[----:B------:R-:W-:Y:S02]  /*d5c0*/  ISETP.LT.OR P6, PT, R35, 0x82, !P1 ;  /* 0x000000822300780c */ /* 0x000fe40004fc1670 */
[----:B0-----:R-:W-:Y:S01]  /*d5d0*/  F2FP.SATFINITE.E5M2.F32.PACK_AB_MERGE_C R29, RZ, R166, RZ ;  /* 0x000000a6ff1d723e */ /* 0x001fe200048060ff */
[----:B------:R-:W4:Y:S01]  /*d5e0*/  LDL.LU R220, [R1+0x14] ;  /* 0x0000140001dc7983 */ /* 0x000f220000300800 */
[----:B-1----:R-:W-:-:S03]  /*d5f0*/  F2FP.SATFINITE.E5M2.F32.PACK_AB_MERGE_C R31, RZ, R160, RZ ;  /* 0x000000a0ff1f723e */ /* 0x002fc600048060ff */
[----:B------:R0:W-:Y:S01]  /*d600*/  @!P5 STG.E.U8 desc[UR18][R24.64+0x78], R29 ;  /* 0x0000781d1800d986 */ /* 0x0001e2000c101112 */
[----:B------:R-:W-:-:S03]  /*d610*/  ISETP.LT.OR P5, PT, R35, 0x81, !P1 ;  /* 0x000000812300780c */ /* 0x000fc60004fa1670 */
[----:B------:R1:W-:Y:S01]  /*d620*/  @!P3 STG.E.U8 desc[UR18][R26.64+0x78], R33 ;  /* 0x000078211a00b986 */ /* 0x0003e2000c101112 */
[----:B------:R-:W-:-:S03]  /*d630*/  ISETP.LT.OR P3, PT, R35, 0x81, !P0 ;  /* 0x000000812300780c */ /* 0x000fc60004761670 */
        /* <DEDUP_REMOVED lines=26> */
[----:B0-----:R-:W-:Y:S02]  /*d7e0*/  F2FP.SATFINITE.E5M2.F32.PACK_AB_MERGE_C R29, RZ, R154, RZ ;  /* 0x0000009aff1d723e */ /* 0x001fe400048060ff */
[----:B-1----:R-:W-:-:S03]  /*d7f0*/  F2FP.SATFINITE.E5M2.F32.PACK_AB_MERGE_C R33, RZ, R20, RZ ;  /* 0x00000014ff21723e */ /* 0x002fc600048060ff */
[----:B------:R0:W-:Y:S01]  /*d800*/  @!P5 STG.E.U8 desc[UR18][R24.64+0x90], R29 ;  /* 0x0000901d1800d986 */ /* 0x0001e2000c101112 */
[----:B------:R-:W-:-:S03]  /*d810*/  ISETP.LT.OR P5, PT, R35, 0x99, !P1 ;  /* 0x000000992300780c */ /* 0x000fc60004fa1670 */
[----:B------:R-:W-:Y:S01]  /*d820*/  @!P3 STG.E.U8 desc[UR18][R26.64+0x90], R31 ;  /* 0x0000901f1a00b986 */ /* 0x000fe2000c101112 */
[----:B------:R-:W-:-:S03]  /*d830*/  ISETP.LT.OR P3, PT, R35, 0x99, !P0 ;  /* 0x000000992300780c */ /* 0x000fc60004761670 */
[----:B------:R1:W-:Y:S01]  /*d840*/  @!P4 STG.E.U8 desc[UR18][R26.64+0x91], R23 ;  /* 0x000091171a00c986 */ /* 0x0003e2000c101112 */
[----:B------:R-:W-:-:S03]  /*d850*/  ISETP.LT.OR P4, PT, R35, 0x9a, !P0 ;  /* 0x0000009a2300780c */ /* 0x000fc60004781670 */
[----:B------:R2:W-:Y:S01]  /*d860*/  @!P6 STG.E.U8 desc[UR18][R24.64+0x99], R21 ;  /* 0x000099151800e986 */ /* 0x0005e2000c101112 */
[----:B------:R-:W-:Y:S02]  /*d870*/  ISETP.LT.OR P6, PT, R35, 0xa2, !P1 ;  /* 0x000000a22300780c */ /* 0x000fe40004fc1670 */
[----:B0-----:R-:W-:-:S05]  /*d880*/  F2FP.SATFINITE.E5M2.F32.PACK_AB_MERGE_C R29, RZ, R22, RZ ;  /* 0x00000016ff1d723e */ /* 0x001fca00048060ff */
[----:B------:R-:W-:Y:S01]  /*d890*/  @!P5 STG.E.U8 desc[UR18][R24.64+0x98], R29 ;  /* 0x0000981d1800d986 */ /* 0x000fe2000c101112 */
[C---:B------:R-:W-:Y:S02]  /*d8a0*/  ISETP.LT.OR P5, PT, R35.reuse, 0xa1, !P1 ;  /* 0x000000a12300780c */ /* 0x040fe40004fa1670 */
[----:B-1----:R-:W-:Y:S01]  /*d8b0*/  F2FP.SATFINITE.E5M2.F32.PACK_AB_MERGE_C R23, RZ, R18, RZ ;  /* 0x00000012ff17723e */ /* 0x002fe200048060ff */
[----:B------:R-:W-:Y:S01]  /*d8c0*/  @!P3 STG.E.U8 desc[UR18][R26.64+0x98], R33 ;  /* 0x000098211a00b986 */ /* 0x000fe2000c101112 */
[C---:B------:R-:W-:Y:S02]  /*d8d0*/  ISETP.LT.OR P3, PT, R35.reuse, 0xa1, !P0 ;  /* 0x000000a12300780c */ /* 0x040fe40004761670 */
[----:B--2---:R-:W-:Y:S01]  /*d8e0*/  F2FP.SATFINITE.E5M2.F32.PACK_AB_MERGE_C R21, RZ, R16, RZ ;  /* 0x00000010ff15723e */ /* 0x004fe200048060ff */
[----:B------:R0:W-:Y:S01]  /*d8f0*/  @!P4 STG.E.U8 desc[UR18][R26.64+0x99], R19 ;  /* 0x000099131a00c986 */ /* 0x0001e2000c101112 */
[----:B------:R-:W-:-:S03]  /*d900*/  ISETP.LT.OR P4, PT, R35, 0xa2, !P0 ;  /* 0x000000a22300780c */ /* 0x000fc60004781670 */
[----:B------:R1:W-:Y:S01]  /*d910*/  @!P6 STG.E.U8 desc[UR18][R24.64+0xa1], R17 ;  /* 0x0000a1111800e986 */ /* 0x0003e2000c101112 */
[----:B------:R-:W-:-:S03]  /*d920*/  ISETP.LT.OR P6, PT, R35, 0xaa, !P1 ;  /* 0x000000aa2300780c */ /* 0x000fc60004fc1670 */
[----:B------:R-:W-:Y:S01]  /*d930*/  @!P5 STG.E.U8 desc[UR18][R24.64+0xa0], R23 ;  /* 0x0000a0171800d986 */ /* 0x000fe2000c101112 */
[----:B------:R-:W-:-:S03]  /*d940*/  ISETP.LT.OR P5, PT, R35, 0xa9, !P1 ;  /* 0x000000a92300780c */ /* 0x000fc60004fa1670 */
[----:B------:R-:W-:Y:S01]  /*d950*/  @!P3 STG.E.U8 desc[UR18][R26.64+0xa0], R21 ;  /* 0x0000a0151a00b986 */ /* 0x000fe2000c101112 */
[C---:B------:R-:W-:Y:S02]  /*d960*/  ISETP.LT.OR P3, PT, R35.reuse, 0xa9, !P0 ;  /* 0x000000a92300780c */ /* 0x040fe40004761670 */
[----:B0-----:R-:W-:Y:S01]  /*d970*/  F2FP.SATFINITE.E5M2.F32.PACK_AB_MERGE_C R19, RZ, R14, RZ ;  /* 0x0000000eff13723e */ /* 0x001fe200048060ff */
[----:B------:R0:W-:Y:S01]  /*d980*/  @!P4 STG.E.U8 desc[UR18][R26.64+0xa1], R15 ;  /* 0x0000a10f1a00c986 */ /* 0x0001e2000c101112 */
[C---:B------:R-:W-:Y:S02]  /*d990*/  ISETP.LT.OR P4, PT, R35.reuse, 0xaa, !P0 ;  /* 0x000000aa2300780c */ /* 0x040fe40004781670 */
[----:B-1----:R-:W-:Y:S01]  /*d9a0*/  F2FP.SATFINITE.E5M2.F32.PACK_AB_MERGE_C R17, RZ, R12, RZ ;  /* 0x0000000cff11723e */ /* 0x002fe200048060ff */
        /* <DEDUP_REMOVED lines=15> */
[----:B0-----:R-:W-:Y:S02]  /*daa0*/  F2FP.SATFINITE.E5M2.F32.PACK_AB_MERGE_C R11, RZ, R6, RZ ;  /* 0x00000006ff0b723e */ /* 0x001fe400048060ff */
[C---:B------:R-:W-:Y:S01]  /*dab0*/  ISETP.LT.OR P3, PT, R35.reuse, 0xb9, !P0 ;  /* 0x000000b92300780c */ /* 0x040fe20004761670 */
[----:B------:R0:W-:Y:S01]  /*dac0*/  @!P4 STG.E.U8 desc[UR18][R26.64+0xb1], R7 ;  /* 0x0000b1071a00c986 */ /* 0x0001e2000c101112 */
[----:B-1----:R-:W-:Y:S02]  /*dad0*/  F2FP.SATFINITE.E5M2.F32.PACK_AB_MERGE_C R9, RZ, R4, RZ ;  /* 0x00000004ff09723e */ /* 0x002fe400048060ff */
[----:B------:R-:W-:Y:S01]  /*dae0*/  ISETP.LT.OR P4, PT, R35, 0xba, !P0 ;  /* 0x000000ba2300780c */ /* 0x000fe20004781670 */
[----:B------:R1:W-:Y:S04]  /*daf0*/  @!P6 STG.E.U8 desc[UR18][R24.64+0xb9], R5 ;  /* 0x0000b9051800e986 */ /* 0x0003e8000c101112 */
[----:B------:R2:W-:Y:S01]  /*db00*/  @!P5 STG.E.U8 desc[UR18][R24.64+0xb8], R11 ;  /* 0x0000b80b1800d986 */ /* 0x0005e2000c101112 */
[----:B------:R-:W-:Y:S01]  /*db10*/  FMUL R4, R227, UR20 ;  /* 0x00000014e3047c20 */ /* 0x000fe20008400000 */
[----:B------:R-:W-:-:S02]  /*db20*/  ISETP.LT.OR P5, PT, R35, 0xc1, !P1 ;  /* 0x000000c12300780c */ /* 0x000fc40004fa1670 */
[----:B0-----:R-:W-:Y:S02]  /*db30*/  F2FP.SATFINITE.E5M2.F32.PACK_AB_MERGE_C R7, RZ, R3, RZ ;  /* 0x00000003ff07723e */ /* 0x001fe400048060ff */
[----:B-1----:R-:W-:Y:S01]  /*db40*/  F2FP.SATFINITE.E5M2.F32.PACK_AB_MERGE_C R5, RZ, R0, RZ ;  /* 0x00000000ff05723e */ /* 0x002fe200048060ff */
[----:B---3--:R-:W-:Y:S01]  /*db50*/  FMUL R0, R222, UR20 ;  /* 0x00000014de007c20 */ /* 0x008fe20008400000 */
[----:B------:R-:W-:Y:S01]  /*db60*/  ISETP.LT.OR P6, PT, R35, 0xc2, !P1 ;  /* 0x000000c22300780c */ /* 0x000fe20004fc1670 */
[----:B------:R-:W3:Y:S01]  /*db70*/  LDL.LU R222, [R1+0x20] ;  /* 0x0000200001de7983 */ /* 0x000ee20000300800 */
[----:B--2---:R-:W-:Y:S02]  /*db80*/  F2FP.SATFINITE.E5M2.F32.PACK_AB_MERGE_C R11, RZ, R2, RZ ;  /* 0x00000002ff0b723e */ /* 0x004fe400048060ff */
[----:B------:R-:W-:Y:S01]  /*db90*/  F2FP.SATFINITE.E5M2.F32.PACK_AB_MERGE_C R13, RZ, R0, RZ ;  /* 0x00000000ff0d723e */ /* 0x000fe200048060ff */
[----:B----4-:R-:W-:Y:S01]  /*dba0*/  FMUL R0, R224, UR20 ;  /* 0x00000014e0007c20 */ /* 0x010fe20008400000 */
[----:B------:R-:W-:Y:S01]  /*dbb0*/  FMUL R2, R225, UR20 ;  /* 0x00000014e1027c20 */ /* 0x000fe20008400000 */
[----:B------:R-:W2:Y:S04]  /*dbc0*/  LDL.LU R224, [R1+0x24] ;  /* 0x0000240001e07983 */ /* 0x000ea80000300800 */
[----:B------:R-:W4:Y:S01]  /*dbd0*/  LDL.LU R225, [R1+0x28] ;  /* 0x0000280001e17983 */ /* 0x000f220000300800 */
[----:B------:R-:W-:-:S03]  /*dbe0*/  FMUL R3, R226, UR20 ;  /* 0x00000014e2037c20 */ /* 0x000fc60008400000 */
[----:B------:R-:W4:Y:S04]  /*dbf0*/  LDL.LU R226, [R1+0x2c] ;  /* 0x00002c0001e27983 */ /* 0x000f280000300800 */
[----:B------:R-:W4:Y:S04]  /*dc00*/  LDL.LU R227, [R1+0x30] ;  /* 0x0000300001e37983 */ /* 0x000f280000300800 */
[----:B------:R-:W-:Y:S01]  /*dc10*/  @!P3 STG.E.U8 desc[UR18][R26.64+0xb8], R9 ;  /* 0x0000b8091a00b986 */ /* 0x000fe2000c101112 */
[----:B------:R-:W-:-:S03]  /*dc20*/  ISETP.LT.OR P3, PT, R35, 0xc1, !P0 ;  /* 0x000000c12300780c */ /* 0x000fc60004761670 */
[----:B------:R0:W-:Y:S01]  /*dc30*/  @!P4 STG.E.U8 desc[UR18][R26.64+0xb9], R7 ;  /* 0x0000b9071a00c986 */ /* 0x0001e2000c101112 */
[----:B------:R-:W-:-:S03]  /*dc40*/  ISETP.LT.OR P4, PT, R35, 0xc2, !P0 ;  /* 0x000000c22300780c */ /* 0x000fc60004781670 */
[----:B------:R-:W-:Y:S01]  /*dc50*/  @!P5 STG.E.U8 desc[UR18][R24.64+0xc0], R11 ;  /* 0x0000c00b1800d986 */ /* 0x000fe2000c101112 */
[----:B------:R-:W-:-:S03]  /*dc60*/  ISETP.LT.OR P5, PT, R35, 0xc9, !P1 ;  /* 0x000000c92300780c */ /* 0x000fc60004fa1670 */
[----:B------:R1:W-:Y:S01]  /*dc70*/  @!P6 STG.E.U8 desc[UR18][R24.64+0xc1], R5 ;  /* 0x0000c1051800e986 */ /* 0x0003e2000c101112 */
[----:B0-----:R-:W-:-:S03]  /*dc80*/  F2FP.SATFINITE.E5M2.F32.PACK_AB_MERGE_C R7, RZ, R0, RZ ;  /* 0x00000000ff07723e */ /* 0x001fc600048060ff */
[----:B------:R-:W-:Y:S01]  /*dc90*/  @!P3 STG.E.U8 desc[UR18][R26.64+0xc0], R13 ;  /* 0x0000c00d1a00b986 */ /* 0x000fe2000c101112 */
[C---:B------:R-:W-:Y:S02]  /*dca0*/  ISETP.LT.OR P6, PT, R35.reuse, 0xca, !P1 ;  /* 0x000000ca2300780c */ /* 0x040fe40004fc1670 */
[----:B-1----:R-:W-:Y:S01]  /*dcb0*/  F2FP.SATFINITE.E5M2.F32.PACK_AB_MERGE_C R5, RZ, R2, RZ ;  /* 0x00000002ff05723e */ /* 0x002fe200048060ff */
[----:B------:R0:W-:Y:S01]  /*dcc0*/  @!P4 STG.E.U8 desc[UR18][R26.64+0xc1], R7 ;  /* 0x0000c1071a00c986 */ /* 0x0001e2000c101112 */
[C---:B------:R-:W-:Y:S02]  /*dcd0*/  ISETP.LT.OR P3, PT, R35.reuse, 0xc9, !P0 ;  /* 0x000000c92300780c */ /* 0x040fe40004761670 */
[C---:B------:R-:W-:Y:S01]  /*dce0*/  ISETP.LT.OR P4, PT, R35.reuse, 0xca, !P0 ;  /* 0x000000ca2300780c */ /* 0x040fe20004781670 */
[----:B------:R1:W-:Y:S01]  /*dcf0*/  @!P5 STG.E.U8 desc[UR18][R24.64+0xc8], R5 ;  /* 0x0000c8051800d986 */ /* 0x0003e2000c101112 */
[----:B------:R-:W-:Y:S02]  /*dd00*/  ISETP.LT.OR P5, PT, R35, 0xd1, !P1 ;  /* 0x000000d12300780c */ /* 0x000fe40004fa1670 */
[----:B------:R-:W-:-:S02]  /*dd10*/  F2FP.SATFINITE.E5M2.F32.PACK_AB_MERGE_C R9, RZ, R3, RZ ;  /* 0x00000003ff09723e */ /* 0x000fc400048060ff */
[----:B------:R-:W-:-:S03]  /*dd20*/  F2FP.SATFINITE.E5M2.F32.PACK_AB_MERGE_C R11, RZ, R4, RZ ;  /* 0x00000004ff0b723e */ /* 0x000fc600048060ff */
[----:B------:R1:W-:Y:S04]  /*dd30*/  @!P6 STG.E.U8 desc[UR18][R24.64+0xc9], R9 ;  /* 0x0000c9091800e986 */ /* 0x0003e8000c101112 */
[----:B------:R-:W-:Y:S01]  /*dd40*/  @!P3 STG.E.U8 desc[UR18][R26.64+0xc8], R11 ;  /* 0x0000c80b1a00b986 */ /* 0x000fe2000c101112 */
[----:B------:R-:W-:-:S03]  /*dd50*/  FMUL R0, R220, UR20 ;  /* 0x00000014dc007c20 */ /* 0x000fc60008400000 */
[----:B------:R-:W4:Y:S02]  /*dd60*/  LDL.LU R220, [R1+0x34] ;  /* 0x0000340001dc7983 */ /* 0x000f240000300800 */
[----:B0-----:R-:W-:Y:S01]  /*dd70*/  F2FP.SATFINITE.E5M2.F32.PACK_AB_MERGE_C R7, RZ, R0, RZ ;  /* 0x00000000ff07723e */ /* 0x001fe200048060ff */
[----:B------:R-:W-:Y:S02]  /*dd80*/  FMUL R2, R221, UR20 ;  /* 0x00000014dd027c20 */ /* 0x000fe40008400000 */
[----:B------:R-:W4:Y:S03]  /*dd90*/  LDL.LU R221, [R1+0x38] ;  /* 0x0000380001dd7983 */ /* 0x000f260000300800 */
[----:B-1----:R-:W-:Y:S01]  /*dda0*/  F2FP.SATFINITE.E5M2.F32.PACK_AB_MERGE_C R5, RZ, R2, RZ ;  /* 0x00000002ff05723e */ /* 0x002fe200048060ff */
[----:B------:R-:W-:Y:S04]  /*ddb0*/  @!P4 STG.E.U8 desc[UR18][R26.64+0xc9], R7 ;  /* 0x0000c9071a00c986 */ /* 0x000fe8000c101112 */
[----:B------:R0:W-:Y:S01]  /*ddc0*/  @!P5 STG.E.U8 desc[UR18][R24.64+0xd0], R5 ;  /* 0x0000d0051800d986 */ /* 0x0001e2000c101112 */
[----:B------:R-:W-:-:S03]  /*ddd0*/  FMUL R3, R223, UR20 ;  /* 0x00000014df037c20 */ /* 0x000fc60008400000 */
[----:B------:R-:W4:Y:S02]  /*dde0*/  LDL.LU R223, [R1+0x3c] ;  /* 0x00003c0001df7983 */ /* 0x000f240000300800 */
[----:B------:R-:W-:Y:S01]  /*ddf0*/  F2FP.SATFINITE.E5M2.F32.PACK_AB_MERGE_C R9, RZ, R3, RZ ;  /* 0x00000003ff09723e */ /* 0x000fe200048060ff */
[----:B---3--:R-:W-:Y:S02]  /*de00*/  FMUL R0, R222, UR20 ;  /* 0x00000014de007c20 */ /* 0x008fe40008400000 */
[----:B------:R-:W3:Y:S03]  /*de10*/  LDL.LU R222, [R1+0x40] ;  /* 0x0000400001de7983 */ /* 0x000ee60000300800 */
[----:B------:R-:W-:Y:S01]  /*de20*/  F2FP.SATFINITE.E5M2.F32.PACK_AB_MERGE_C R13, RZ, R0, RZ ;  /* 0x00000000ff0d723e */ /* 0x000fe200048060ff */
[----:B--2---:R-:W-:Y:S02]  /*de30*/  FMUL R2, R224, UR20 ;  /* 0x00000014e0027c20 */ /* 0x004fe40008400000 */
[----:B------:R-:W2:Y:S01]  /*de40*/  LDL.LU R224, [R1+0x44] ;  /* 0x0000440001e07983 */ /* 0x000ea20000300800 */
[----:B----4-:R-:W-:-:S03]  /*de50*/  FMUL R0, R225, UR20 ;  /* 0x00000014e1007c20 */ /* 0x010fc60008400000 */
[----:B------:R-:W4:Y:S01]  /*de60*/  LDL.LU R225, [R1+0x48] ;  /* 0x0000480001e17983 */ /* 0x000f220000300800 */
[----:B------:R-:W-:Y:S01]  /*de70*/  FMUL R3, R226, UR20 ;  /* 0x00000014e2037c20 */ /* 0x000fe20008400000 */
[----:B0-----:R-:W-:Y:S02]  /*de80*/  F2FP.SATFINITE.E5M2.F32.PACK_AB_MERGE_C R5, RZ, R0, RZ ;  /* 0x00000000ff05723e */ /* 0x001fe400048060ff */
[----:B------:R-:W4:Y:S01]  /*de90*/  LDL.LU R226, [R1+0x4c] ;  /* 0x00004c0001e27983 */ /* 0x000f220000300800 */
[----:B------:R-:W-:-:S03]  /*dea0*/  FMUL R0, R227, UR20 ;  /* 0x00000014e3007c20 */ /* 0x000fc60008400000 */
[----:B------:R-:W4:Y:S01]  /*deb0*/  LDL.LU R227, [R1+0x50] ;  /* 0x0000500001e37983 */ /* 0x000f220000300800 */
[C---:B------:R-:W-:Y:S02]  /*dec0*/  ISETP.LT.OR P6, PT, R35.reuse, 0xd2, !P1 ;  /* 0x000000d22300780c */ /* 0x040fe40004fc1670 */
[C---:B------:R-:W-:Y:S01]  /*ded0*/  ISETP.LT.OR P4, PT, R35.reuse, 0xd2, !P0 ;  /* 0x000000d22300780c */ /* 0x040fe20004781670 */
[----:B------:R-:W4:Y:S01]  /*dee0*/  LDL.LU R218, [R1+0x54] ;  /* 0x0000540001da7983 */ /* 0x000f220000300800 */
[C---:B------:R-:W-:Y:S02]  /*def0*/  ISETP.LT.OR P3, PT, R35.reuse, 0xd1, !P0 ;  /* 0x000000d12300780c */ /* 0x040fe40004761670 */
[----:B------:R-:W-:Y:S02]  /*df00*/  ISETP.LT.OR P5, PT, R35, 0xd9, !P1 ;  /* 0x000000d92300780c */ /* 0x000fe40004fa1670 */
[----:B------:R-:W-:Y:S02]  /*df10*/  F2FP.SATFINITE.E5M2.F32.PACK_AB_MERGE_C R7, RZ, R2, RZ ;  /* 0x00000002ff07723e */ /* 0x000fe400048060ff */
[----:B------:R-:W-:-:S03]  /*df20*/  F2FP.SATFINITE.E5M2.F32.PACK_AB_MERGE_C R11, RZ, R0, RZ ;  /* 0x00000000ff0b723e */ /* 0x000fc600048060ff */
[----:B------:R0:W-:Y:S01]  /*df30*/  @!P6 STG.E.U8 desc[UR18][R24.64+0xd1], R9 ;  /* 0x0000d1091800e986 */ /* 0x0001e2000c101112 */
[----:B------:R-:W-:-:S03]  /*df40*/  ISETP.LT.OR P6, PT, R35, 0xda, !P1 ;  /* 0x000000da2300780c */ /* 0x000fc60004fc1670 */
[----:B------:R-:W-:Y:S01]  /*df50*/  @!P4 STG.E.U8 desc[UR18][R26.64+0xd1], R7 ;  /* 0x0000d1071a00c986 */ /* 0x000fe2000c101112 */
[----:B------:R-:W-:-:S03]  /*df60*/  ISETP.LT.OR P4, PT, R35, 0xda, !P0 ;  /* 0x000000da2300780c */ /* 0x000fc60004781670 */
[----:B------:R-:W-:Y:S01]  /*df70*/  @!P3 STG.E.U8 desc[UR18][R26.64+0xd0], R13 ;  /* 0x0000d00d1a00b986 */ /* 0x000fe2000c101112 */
[----:B0-----:R-:W-:-:S03]  /*df80*/  F2FP.SATFINITE.E5M2.F32.PACK_AB_MERGE_C R9, RZ, R3, RZ ;  /* 0x00000003ff09723e */ /* 0x001fc600048060ff */
[----:B------:R0:W-:Y:S04]  /*df90*/  @!P5 STG.E.U8 desc[UR18][R24.64+0xd8], R5 ;  /* 0x0000d8051800d986 */ /* 0x0001e8000c101112 */
[----:B------:R1:W-:Y:S01]  /*dfa0*/  @!P6 STG.E.U8 desc[UR18][R24.64+0xd9], R9 ;  /* 0x0000d9091800e986 */ /* 0x0003e2000c101112 */
[----:B------:R-:W-:-:S03]  /*dfb0*/  FMUL R0, R220, UR20 ;  /* 0x00000014dc007c20 */ /* 0x000fc60008400000 */
[----:B------:R-:W4:Y:S02]  /*dfc0*/  LDL.LU R220, [R1+0x58] ;  /* 0x0000580001dc7983 */ /* 0x000f240000300800 */
[----:B0-----:R-:W-:Y:S01]  /*dfd0*/  F2FP.SATFINITE.E5M2.F32.PACK_AB_MERGE_C R5, RZ, R0, RZ ;  /* 0x00000000ff05723e */ /* 0x001fe200048060ff */
[----:B------:R-:W-:Y:S02]  /*dfe0*/  FMUL R2, R221, UR20 ;  /* 0x00000014dd027c20 */ /* 0x000fe40008400000 */
[----:B------:R-:W4:Y:S03]  /*dff0*/  LDL.LU R221, [R1+0x5c] ;  /* 0x00005c0001dd7983 */ /* 0x000f260000300800 */
[----:B------:R-:W-:Y:S01]  /*e000*/  F2FP.SATFINITE.E5M2.F32.PACK_AB_MERGE_C R7, RZ, R2, RZ ;  /* 0x00000002ff07723e */ /* 0x000fe200048060ff */
[----:B------:R0:W-:Y:S01]  /*e010*/  @!P4 STG.E.U8 desc[UR18][R26.64+0xd9], R5 ;  /* 0x0000d9051a00c986 */ /* 0x0001e2000c101112 */
[----:B------:R-:W-:-:S03]  /*e020*/  FMUL R3, R223, UR20 ;  /* 0x00000014df037c20 */ /* 0x000fc60008400000 */
[----:B------:R-:W4:Y:S02]  /*e030*/  LDL.LU R223, [R1+0x60] ;  /* 0x0000600001df7983 */ /* 0x000f240000300800 */
[----:B-1----:R-:W-:Y:S01]  /*e040*/  F2FP.SATFINITE.E5M2.F32.PACK_AB_MERGE_C R9, RZ, R3, RZ ;  /* 0x00000003ff09723e */ /* 0x002fe200048060ff */
[----:B---3--:R-:W-:Y:S02]  /*e050*/  FMUL R4, R222, UR20 ;  /* 0x00000014de047c20 */ /* 0x008fe40008400000 */
[----:B------:R-:W3:Y:S01]  /*e060*/  LDL.LU R222, [R1+0x64] ;  /* 0x0000640001de7983 */ /* 0x000ee20000300800 */
[----:B--2---:R-:W-:-:S03]  /*e070*/  FMUL R0, R224, UR20 ;  /* 0x00000014e0007c20 */ /* 0x004fc60008400000 */
[----:B------:R-:W2:Y:S01]  /*e080*/  LDL.LU R224, [R1+0x68] ;  /* 0x0000680001e07983 */ /* 0x000ea20000300800 */
[----:B----4-:R-:W-:Y:S01]  /*e090*/  FMUL R2, R225, UR20 ;  /* 0x00000014e1027c20 */ /* 0x010fe20008400000 */
[----:B0-----:R-:W-:Y:S02]  /*e0a0*/  F2FP.SATFINITE.E5M2.F32.PACK_AB_MERGE_C R5, RZ, R0, RZ ;  /* 0x00000000ff05723e */ /* 0x001fe400048060ff */
[----:B------:R-:W4:Y:S01]  /*e0b0*/  LDL.LU R225, [R1+0x6c] ;  /* 0x00006c0001e17983 */ /* 0x000f220000300800 */
[----:B------:R-:W-:-:S03]  /*e0c0*/  FMUL R3, R226, UR20 ;  /* 0x00000014e2037c20 */ /* 0x000fc60008400000 */
[----:B------:R-:W4:Y:S01]  /*e0d0*/  LDL.LU R226, [R1+0x70] ;  /* 0x0000700001e27983 */ /* 0x000f220000300800 */
[----:B------:R-:W-:-:S03]  /*e0e0*/  FMUL R0, R227, UR20 ;  /* 0x00000014e3007c20 */ /* 0x000fc60008400000 */
[----:B------:R-:W4:Y:S01]  /*e0f0*/  LDL.LU R227, [R1+0x74] ;  /* 0x0000740001e37983 */ /* 0x000f220000300800 */
[C---:B------:R-:W-:Y:S02]  /*e100*/  ISETP.LT.OR P3, PT, R35.reuse, 0xd9, !P0 ;  /* 0x000000d92300780c */ /* 0x040fe40004761670 */
[C---:B------:R-:W-:Y:S02]  /*e110*/  ISETP.LT.OR P5, PT, R35.reuse, 0xe1, !P1 ;  /* 0x000000e12300780c */ /* 0x040fe40004fa1670 */
[C---:B------:R-:W-:Y:S02]  /*e120*/  ISETP.LT.OR P6, PT, R35.reuse, 0xe2, !P1 ;  /* 0x000000e22300780c */ /* 0x040fe40004fc1670 */
[----:B------:R-:W-:-:S07]  /*e130*/  ISETP.LT.OR P4, PT, R35, 0xe2, !P0 ;  /* 0x000000e22300780c */ /* 0x000fce0004781670 */
[----:B------:R-:W-:Y:S01]  /*e140*/  @!P3 STG.E.U8 desc[UR18][R26.64+0xd8], R11 ;  /* 0x0000d80b1a00b986 */ /* 0x000fe2000c101112 */
[----:B------:R-:W-:-:S03]  /*e150*/  ISETP.LT.OR P3, PT, R35, 0xe1, !P0 ;  /* 0x000000e12300780c */ /* 0x000fc60004761670 */
[----:B------:R0:W-:Y:S01]  /*e160*/  @!P5 STG.E.U8 desc[UR18][R24.64+0xe0], R7 ;  /* 0x0000e0071800d986 */ /* 0x0001e2000c101112 */
[----:B------:R-:W-:-:S03]  /*e170*/  ISETP.LT.OR P5, PT, R35, 0xe9, !P1 ;  /* 0x000000e92300780c */ /* 0x000fc60004fa1670 */
[----:B------:R1:W-:Y:S01]  /*e180*/  @!P6 STG.E.U8 desc[UR18][R24.64+0xe1], R9 ;  /* 0x0000e1091800e986 */ /* 0x0003e2000c101112 */
[----:B------:R-:W-:Y:S02]  /*e190*/  ISETP.LT.OR P6, PT, R35, 0xea, !P1 ;  /* 0x000000ea2300780c */ /* 0x000fe40004fc1670 */
[----:B------:R-:W-:Y:S01]  /*e1a0*/  F2FP.SATFINITE.E5M2.F32.PACK_AB_MERGE_C R13, RZ, R4, RZ ;  /* 0x00000004ff0d723e */ /* 0x000fe200048060ff */
[----:B------:R1:W-:Y:S01]  /*e1b0*/  @!P4 STG.E.U8 desc[UR18][R26.64+0xe1], R5 ;  /* 0x0000e1051a00c986 */ /* 0x0003e2000c101112 */
[----:B0-----:R-:W-:-:S03]  /*e1c0*/  F2FP.SATFINITE.E5M2.F32.PACK_AB_MERGE_C R7, RZ, R2, RZ ;  /* 0x00000002ff07723e */ /* 0x001fc600048060ff */
[----:B------:R-:W-:Y:S01]  /*e1d0*/  @!P3 STG.E.U8 desc[UR18][R26.64+0xe0], R13 ;  /* 0x0000e00d1a00b986 */ /* 0x000fe2000c101112 */
[----:B-1----:R-:W-:-:S03]  /*e1e0*/  F2FP.SATFINITE.E5M2.F32.PACK_AB_MERGE_C R9, RZ, R3, RZ ;  /* 0x00000003ff09723e */ /* 0x002fc600048060ff */
[----:B------:R0:W-:Y:S01]  /*e1f0*/  @!P5 STG.E.U8 desc[UR18][R24.64+0xe8], R7 ;  /* 0x0000e8071800d986 */ /* 0x0001e2000c101112 */
[C---:B------:R-:W-:Y:S02]  /*e200*/  ISETP.LT.OR P3, PT, R35.reuse, 0xe9, !P0 ;  /* 0x000000e92300780c */ /* 0x040fe40004761670 */
[C---:B------:R-:W-:Y:S01]  /*e210*/  ISETP.LT.OR P4, PT, R35.reuse, 0xea, !P0 ;  /* 0x000000ea2300780c */ /* 0x040fe20004781670 */
[----:B------:R1:W-:Y:S01]  /*e220*/  @!P6 STG.E.U8 desc[UR18][R24.64+0xe9], R9 ;  /* 0x0000e9091800e986 */ /* 0x0003e2000c101112 */
[C---:B------:R-:W-:Y:S01]  /*e230*/  ISETP.LT.OR P5, PT, R35.reuse, 0xf1, !P1 ;  /* 0x000000f12300780c */ /* 0x040fe20004fa1670 */
[----:B------:R-:W-:Y:S01]  /*e240*/  FMUL R2, R218, UR20 ;  /* 0x00000014da027c20 */ /* 0x000fe20008400000 */
[----:B------:R-:W-:Y:S02]  /*e250*/  ISETP.LT.OR P6, PT, R35, 0xf2, !P1 ;  /* 0x000000f22300780c */ /* 0x000fe40004fc1670 */
[----:B------:R-:W-:Y:S02]  /*e260*/  F2FP.SATFINITE.E5M2.F32.PACK_AB_MERGE_C R11, RZ, R0, RZ ;  /* 0x00000000ff0b723e */ /* 0x000fe400048060ff */
[----:B------:R-:W-:-:S03]  /*e270*/  F2FP.SATFINITE.E5M2.F32.PACK_AB_MERGE_C R5, RZ, R2, RZ ;  /* 0x00000002ff05723e */ /* 0x000fc600048060ff */
[----:B------:R-:W-:Y:S01]  /*e280*/  @!P3 STG.E.U8 desc[UR18][R26.64+0xe8], R11 ;  /* 0x0000e80b1a00b986 */ /* 0x000fe2000c101112 */
[----:B------:R-:W-:-:S03]  /*e290*/  ISETP.LT.OR P3, PT, R35, 0xf1, !P0 ;  /* 0x000000f12300780c */ /* 0x000fc60004761670 */
[----:B------:R-:W-:Y:S01]  /*e2a0*/  @!P4 STG.E.U8 desc[UR18][R26.64+0xe9], R5 ;  /* 0x0000e9051a00c986 */ /* 0x000fe2000c101112 */
[C---:B------:R-:W-:Y:S02]  /*e2b0*/  ISETP.LT.OR P4, PT, R35.reuse, 0xf9, !P1 ;  /* 0x000000f92300780c */ /* 0x040fe40004f81670 */
[----:B------:R-:W-:Y:S01]  /*e2c0*/  ISETP.LT.OR P1, PT, R35, 0xfa, !P1 ;  /* 0x000000fa2300780c */ /* 0x000fe20004f21670 */
[----:B------:R-:W-:-:S05]  /*e2d0*/  FMUL R0, R220, UR20 ;  /* 0x00000014dc007c20 */ /* 0x000fca0008400000 */
[----:B0-----:R-:W-:-:S05]  /*e2e0*/  F2FP.SATFINITE.E5M2.F32.PACK_AB_MERGE_C R7, RZ, R0, RZ ;  /* 0x00000000ff07723e */ /* 0x001fca00048060ff */
[----:B------:R0:W-:Y:S01]  /*e2f0*/  @!P5 STG.E.U8 desc[UR18][R24.64+0xf0], R7 ;  /* 0x0000f0071800d986 */ /* 0x0001e2000c101112 */
[----:B------:R-:W-:-:S05]  /*e300*/  FMUL R3, R221, UR20 ;  /* 0x00000014dd037c20 */ /* 0x000fca0008400000 */
[----:B-1----:R-:W-:Y:S02]  /*e310*/  F2FP.SATFINITE.E5M2.F32.PACK_AB_MERGE_C R9, RZ, R3, RZ ;  /* 0x00000003ff09723e */ /* 0x002fe400048060ff */
[----:B------:R-:W-:-:S03]  /*e320*/  ISETP.LT.OR P5, PT, R35, 0xf2, !P0 ;  /* 0x000000f22300780c */ /* 0x000fc600047a1670 */
[----:B------:R1:W-:Y:S01]  /*e330*/  @!P6 STG.E.U8 desc[UR18][R24.64+0xf1], R9 ;  /* 0x0000f1091800e986 */ /* 0x0003e2000c101112 */
[C---:B------:R-:W-:Y:S02]  /*e340*/  ISETP.LT.OR P6, PT, R35.reuse, 0xf9, !P0 ;  /* 0x000000f92300780c */ /* 0x040fe400047c1670 */
[----:B------:R-:W-:Y:S01]  /*e350*/  ISETP.LT.OR P0, PT, R35, 0xfa, !P0 ;  /* 0x000000fa2300780c */ /* 0x000fe20004701670 */
[----:B------:R-:W-:-:S05]  /*e360*/  FMUL R0, R223, UR20 ;  /* 0x00000014df007c20 */ /* 0x000fca0008400000 */
[----:B------:R-:W-:-:S05]  /*e370*/  F2FP.SATFINITE.E5M2.F32.PACK_AB_MERGE_C R13, RZ, R0, RZ ;  /* 0x00000000ff0d723e */ /* 0x000fca00048060ff */
[----:B------:R0:W-:Y:S01]  /*e380*/  @!P3 STG.E.U8 desc[UR18][R26.64+0xf0], R13 ;  /* 0x0000f00d1a00b986 */ /* 0x0001e2000c101112 */
[----:B---3--:R-:W-:Y:S01]  /*e390*/  FMUL R0, R222, UR20 ;  /* 0x00000014de007c20 */ /* 0x008fe20008400000 */
[----:B--2---:R-:W-:Y:S01]  /*e3a0*/  FMUL R2, R224, UR20 ;  /* 0x00000014e0027c20 */ /* 0x004fe20008400000 */
[----:B----4-:R-:W-:-:S03]  /*e3b0*/  FMUL R3, R225, UR20 ;  /* 0x00000014e1037c20 */ /* 0x010fc60008400000 */
[----:B0-----:R-:W-:Y:S01]  /*e3c0*/  F2FP.SATFINITE.E5M2.F32.PACK_AB_MERGE_C R7, RZ, R0, RZ ;  /* 0x00000000ff07723e */ /* 0x001fe200048060ff */
[----:B------:R-:W-:Y:S01]  /*e3d0*/  FMUL R4, R226, UR20 ;  /* 0x00000014e2047c20 */ /* 0x000fe20008400000 */
[----:B------:R-:W-:Y:S01]  /*e3e0*/  FMUL R5, R227, UR20 ;  /* 0x00000014e3057c20 */ /* 0x000fe20008400000 */
[----:B-1----:R-:W-:Y:S02]  /*e3f0*/  F2FP.SATFINITE.E5M2.F32.PACK_AB_MERGE_C R9, RZ, R2, RZ ;  /* 0x00000002ff09723e */ /* 0x002fe400048060ff */
[----:B------:R-:W-:Y:S02]  /*e400*/  F2FP.SATFINITE.E5M2.F32.PACK_AB_MERGE_C R3, RZ, R3, RZ ;  /* 0x00000003ff03723e */ /* 0x000fe400048060ff */
[----:B------:R-:W-:Y:S02]  /*e410*/  F2FP.SATFINITE.E5M2.F32.PACK_AB_MERGE_C R11, RZ, R4, RZ ;  /* 0x00000004ff0b723e */ /* 0x000fe400048060ff */
[----:B------:R-:W-:Y:S01]  /*e420*/  F2FP.SATFINITE.E5M2.F32.PACK_AB_MERGE_C R5, RZ, R5, RZ ;  /* 0x00000005ff05723e */ /* 0x000fe200048060ff */
[----:B------:R0:W-:Y:S04]  /*e430*/  @!P5 STG.E.U8 desc[UR18][R26.64+0xf1], R7 ;  /* 0x0000f1071a00d986 */ /* 0x0001e8000c101112 */
[----:B------:R0:W-:Y:S04]  /*e440*/  @!P4 STG.E.U8 desc[UR18][R24.64+0xf8], R9 ;  /* 0x0000f8091800c986 */ /* 0x0001e8000c101112 */
[----:B------:R0:W-:Y:S04]  /*e450*/  @!P1 STG.E.U8 desc[UR18][R24.64+0xf9], R3 ;  /* 0x0000f90318009986 */ /* 0x0001e8000c101112 */
[----:B------:R0:W-:Y:S04]  /*e460*/  @!P6 STG.E.U8 desc[UR18][R26.64+0xf8], R11 ;  /* 0x0000f80b1a00e986 */ /* 0x0001e8000c101112 */
[----:B------:R0:W-:Y:S02]  /*e470*/  @!P0 STG.E.U8 desc[UR18][R26.64+0xf9], R5 ;  /* 0x0000f9051a008986 */ /* 0x0001e4000c101112 */
.L_x_295:
[----:B------:R-:W-:Y:S05]  /*e480*/  BSYNC B0 ;  /* 0x0000000000007941 */ /* 0x000fea0003800000 */
.L_x_37:
[----:B0-----:R-:W2:Y:S04]  /*e490*/  LDL.LU R3, [R1+0x80] ;  /* 0x0000800001037983 */ /* 0x001ea80000300800 */
[----:B-----5:R-:W2:Y:S01]  /*e4a0*/  LDL.LU R2, [R1+0x84] ;  /* 0x0000840001027983 */ /* 0x020ea20000300800 */
[----:B------:R-:W-:Y:S01]  /*e4b0*/  ULDC UR6, c[0x0][0xc] ;  /* 0x0000030000067ab9 */ /* 0x000fe20000000800 */
[----:B------:R-:W-:Y:S01]  /*e4c0*/  ULDC UR7, c[0x0][0x10] ;  /* 0x0000040000077ab9 */ /* 0x000fe20000000800 */
[----:B------:R-:W2:Y:S01]  /*e4d0*/  LDC R5, c[0x0][0x14] ;  /* 0x00000500ff057b82 */ /* 0x000ea20000000800 */
[----:B------:R-:W-:Y:S01]  /*e4e0*/  UIMAD.WIDE.U32 UR6, UR6, UR7, URZ ;  /* 0x00000007060672a5 */ /* 0x000fe2000f8e003f */
[----:B------:R-:W-:Y:S01]  /*e4f0*/  PRMT R0, RZ, 0x7610, R0 ;  /* 0x00007610ff007816 */ /* 0x000fe20000000000 */
[----:B------:R-:W-:-:S04]  /*e500*/  UMOV UR23, 0xffffffff ;  /* 0xffffffff00177882 */ /* 0x000fc80000000000 */
[----:B--2---:R-:W-:-:S04]  /*e510*/  IMAD.WIDE.U32 R2, R5, UR6, R2 ;  /* 0x0000000605027c25 */ /* 0x004fc8000f8e0002 */
[----:B------:R-:W-:Y:S01]  /*e520*/  IMAD R5, R5, UR7, RZ ;  /* 0x0000000705057c24 */ /* 0x000fe2000f8e02ff */
[----:B------:R-:W-:Y:S01]  /*e530*/  ULDC.64 UR6, c[0x0][0x650] ;  /* 0x0001940000067ab9 */ /* 0x000fe20000000a00 */
[----:B------:R-:W-:Y:S01]  /*e540*/  IMAD.MOV.U32 R19, RZ, RZ, R2 ;  /* 0x000000ffff137224 */ /* 0x000fe200078e0002 */
[----:B------:R-:W-:Y:S01]  /*e550*/  ISETP.GE.U32.AND P0, PT, R2, UR6, PT ;  /* 0x0000000602007c0c */ /* 0x000fe2000bf06070 */
[----:B------:R-:W-:Y:S02]  /*e560*/  IMAD.IADD R22, R3, 0x1, R5 ;  /* 0x0000000103167824 */ /* 0x000fe400078e0205 */
[----:B------:R-:W-:-:S03]  /*e570*/  IMAD.MOV.U32 R2, RZ, RZ, -0x1 ;  /* 0xffffffffff027424 */ /* 0x000fc600078e00ff */
[----:B------:R0:W-:Y:S01]  /*e580*/  STL [R1+0x80], R22 ;  /* 0x0000801601007387 */ /* 0x0001e20000100800 */
[----:B------:R-:W-:-:S03]  /*e590*/  ISETP.GE.U32.AND.EX P0, PT, R22, UR7, PT, P0 ;  /* 0x0000000716007c0c */ /* 0x000fc6000bf06100 */
[----:B------:R0:W-:Y:S04]  /*e5a0*/  STL [R1+0x84], R19 ;  /* 0x0000841301007387 */ /* 0x0001e80000100800 */
[----:B------:R0:W-:Y:S06]  /*e5b0*/  STL [R1+0x88], R2 ;  /* 0x0000880201007387 */ /* 0x0001ec0000100800 */
[----:B------:R-:W-:Y:S05]  /*e5c0*/  @P0 BRA `(.L_x_296) ;  /* 0x00000004006c0947 */ /* 0x000fea0003800000 */
[----:B------:R-:W2:Y:S01]  /*e5d0*/  S2R R14, SR_CTAID.X ;  /* 0x00000000000e7919 */ /* 0x000ea20000002500 */
[----:B------:R-:W5:Y:S01]  /*e5e0*/  LDC.64 R8, c[0x0][0x628] ;  /* 0x00018a00ff087b82 */ /* 0x000f620000000a00 */
[----:B------:R-:W-:Y:S01]  /*e5f0*/  ULDC UR6, c[0x0][0x150] ;  /* 0x0000540000067ab9 */ /* 0x000fe20000000800 */
[----:B------:R-:W-:Y:S01]  /*e600*/  IMAD.MOV.U32 R6, RZ, RZ, R19 ;  /* 0x000000ffff067224 */ /* 0x000fe200078e0013 */
[----:B------:R-:W0:Y:S01]  /*e610*/  S2R R16, SR_CTAID.Y ;  /* 0x0000000000107919 */ /* 0x000e220000002600 */
[----:B------:R-:W-:-:S04]  /*e620*/  IMAD.MOV.U32 R7, RZ, RZ, R22 ;  /* 0x000000ffff077224 */ /* 0x000fc800078e0016 */
[----:B------:R-:W0:Y:S08]  /*e630*/  LDC R17, c[0x0][0x144] ;  /* 0x00005100ff117b82 */ /* 0x000e300000000800 */
[----:B------:R-:W0:Y:S08]  /*e640*/  LDC R10, c[0x0][0x630] ;  /* 0x00018c00ff0a7b82 */ /* 0x000e300000000800 */
[----:B------:R-:W0:Y:S01]  /*e650*/  LDC.64 R12, c[0x0][0x620] ;  /* 0x00018800ff0c7b82 */ /* 0x000e220000000a00 */
[----:B-----5:R-:W-:-:S04]  /*e660*/  ISETP.NE.U32.AND P0, PT, R8, RZ, PT ;  /* 0x000000ff0800720c */ /* 0x020fc80003f05070 */
[----:B------:R-:W-:Y:S02]  /*e670*/  ISETP.NE.AND.EX P0, PT, R9, RZ, PT, P0 ;  /* 0x000000ff0900720c */ /* 0x000fe40003f05300 */
[----:B--2---:R-:W-:-:S05]  /*e680*/  I2FP.F32.U32 R0, R14 ;  /* 0x0000000e00007245 */ /* 0x004fca0000201000 */
[----:B------:R-:W-:-:S04]  /*e690*/  FMUL R0, R0, UR6 ;  /* 0x0000000600007c20 */ /* 0x000fc80008400000 */
[----:B------:R2:W0:Y:S02]  /*e6a0*/  F2I.U32.TRUNC.NTZ R15, R0 ;  /* 0x00000000000f7305 */ /* 0x000424000020f000 */
[----:B------:R-:W-:Y:S05]  /*e6b0*/  @!P0 BRA `(.L_x_297) ;  /* 0x0000000000288947 */ /* 0x000fea0003800000 */
[----:B--2---:R-:W2:Y:S02]  /*e6c0*/  LDC R0, c[0x0][0x634] ;  /* 0x00018d00ff007b82 */ /* 0x004ea40000000800 */
[----:B--2---:R-:W-:-:S05]  /*e6d0*/  IADD3 R7, P0, R19, R0, RZ ;  /* 0x0000000013077210 */ /* 0x004fca0007f1e0ff */
[----:B------:R-:W-:-:S04]  /*e6e0*/  IMAD.X R11, RZ, RZ, R22, P0 ;  /* 0x000000ffff0b7224 */ /* 0x000fc800000e0616 */
[----:B0-----:R-:W-:-:S04]  /*e6f0*/  IMAD.WIDE.U32 R2, R11, R8, RZ ;  /* 0x000000080b027225 */ /* 0x001fc800078e00ff */
[----:B------:R-:W-:-:S04]  /*e700*/  IMAD.WIDE.U32 R4, P0, R7, R9, R2 ;  /* 0x0000000907047225 */ /* 0x000fc80007800002 */
[----:B------:R-:W-:-:S04]  /*e710*/  IMAD.WIDE.U32 R2, R7, R8, RZ ;  /* 0x0000000807027225 */ /* 0x000fc800078e00ff */
[----:B------:R-:W-:Y:S01]  /*e720*/  IMAD.X R7, RZ, RZ, RZ, P0 ;  /* 0x000000ffff077224 */ /* 0x000fe200000e06ff */
[----:B------:R-:W-:Y:S01]  /*e730*/  IADD3 RZ, P0, R3, R4, RZ ;  /* 0x0000000403ff7210 */ /* 0x000fe20007f1e0ff */
[----:B------:R-:W-:-:S04]  /*e740*/  IMAD.MOV.U32 R6, RZ, RZ, R5 ;  /* 0x000000ffff067224 */ /* 0x000fc800078e0005 */
[----:B------:R-:W-:-:S08]  /*e750*/  IMAD.WIDE.U32.X R6, R11, R9, R6, P0 ;  /* 0x000000090b067225 */ /* 0x000fd000000e0406 */
.L_x_297:
[-CC-:B0-----:R-:W-:Y:S01]  /*e760*/  SHF.R.U64 R24, R6, R10.reuse, R7.reuse ;  /* 0x0000000a06187219 */ /* 0x181fe20000001207 */
[----:B------:R-:W0:Y:S01]  /*e770*/  LDC.64 R20, c[0x0][0x640] ;  /* 0x00019000ff147b82 */ /* 0x000e220000000a00 */
[----:B--2---:R-:W-:Y:S01]  /*e780*/  SHF.R.U32.HI R0, RZ, R10, R7 ;  /* 0x0000000aff007219 */ /* 0x004fe20000011607 */
[----:B------:R-:W-:Y:S01]  /*e790*/  IMAD.MOV.U32 R2, RZ, RZ, R19 ;  /* 0x000000ffff027224 */ /* 0x000fe200078e0013 */
[----:B------:R-:W-:Y:S01]  /*e7a0*/  IADD3 R5, P0, RZ, -R24, RZ ;  /* 0x80000018ff057210 */ /* 0x000fe20007f1e0ff */
[----:B------:R-:W-:Y:S01]  /*e7b0*/  IMAD.MOV R15, RZ, RZ, -R15 ;  /* 0x000000ffff0f7224 */ /* 0x000fe200078e0a0f */
[----:B------:R-:W-:Y:S01]  /*e7c0*/  ULDC UR6, c[0x0][0x154] ;  /* 0x0000550000067ab9 */ /* 0x000fe20000000800 */
[----:B------:R-:W-:Y:S02]  /*e7d0*/  IMAD.MOV.U32 R7, RZ, RZ, 0x1 ;  /* 0x00000001ff077424 */ /* 0x000fe400078e00ff */
[----:B------:R-:W2:Y:S01]  /*e7e0*/  LDC R4, c[0x0][0x618] ;  /* 0x00018600ff047b82 */ /* 0x000ea20000000800 */
[----:B------:R-:W-:-:S02]  /*e7f0*/  IMAD.X R3, RZ, RZ, ~R0, P0 ;  /* 0x000000ffff037224 */ /* 0x000fc400000e0e00 */
[----:B------:R-:W-:Y:S02]  /*e800*/  IMAD R15, R17, R15, R14 ;  /* 0x0000000f110f7224 */ /* 0x000fe400078e020e */
[-C--:B------:R-:W-:Y:S02]  /*e810*/  IMAD R0, R3, R12.reuse, RZ ;  /* 0x0000000c03007224 */ /* 0x080fe400078e02ff */
[----:B------:R-:W-:Y:S01]  /*e820*/  IMAD.MOV.U32 R3, RZ, RZ, R22 ;  /* 0x000000ffff037224 */ /* 0x000fe200078e0016 */
[----:B------:R-:W5:Y:S01]  /*e830*/  LDC R6, c[0x0][0x608] ;  /* 0x00018200ff067b82 */ /* 0x000f620000000800 */
[----:B------:R-:W-:-:S04]  /*e840*/  IMAD.WIDE.U32 R2, R5, R12, R2 ;  /* 0x0000000c05027225 */ /* 0x000fc800078e0002 */
[----:B------:R-:W-:-:S03]  /*e850*/  IMAD R5, R5, R13, R0 ;  /* 0x0000000d05057224 */ /* 0x000fc600078e0200 */
[----:B------:R-:W1:Y:S01]  /*e860*/  LDC R18, c[0x0][0x658] ;  /* 0x00019600ff127b82 */ /* 0x000e620000000800 */
[----:B------:R-:W-:Y:S01]  /*e870*/  I2FP.F32.U32 R0, R16 ;  /* 0x0000001000007245 */ /* 0x000fe20000201000 */
[----:B------:R-:W-:Y:S01]  /*e880*/  IMAD.IADD R3, R3, 0x1, R5 ;  /* 0x0000000103037824 */ /* 0x000fe200078e0205 */
[----:B0-----:R-:W-:Y:S01]  /*e890*/  ISETP.NE.U32.AND P0, PT, R20, RZ, PT ;  /* 0x000000ff1400720c */ /* 0x001fe20003f05070 */
[----:B------:R-:W-:Y:S02]  /*e8a0*/  IMAD.MOV.U32 R5, RZ, RZ, -0x1 ;  /* 0xffffffffff057424 */ /* 0x000fe400078e00ff */
[----:B------:R-:W-:Y:S02]  /*e8b0*/  FMUL R0, R0, UR6 ;  /* 0x0000000600007c20 */ /* 0x000fe40008400000 */
[----:B------:R-:W0:Y:S01]  /*e8c0*/  LDC R13, c[0x0][0x148] ;  /* 0x00005200ff0d7b82 */ /* 0x000e220000000800 */
[----:B--2---:R-:W-:Y:S01]  /*e8d0*/  SHF.R.U64 R10, R2, R4, R3 ;  /* 0x00000004020a7219 */ /* 0x004fe20000001203 */
[----:B------:R2:W0:Y:S01]  /*e8e0*/  F2I.U32.TRUNC.NTZ R12, R0 ;  /* 0x00000000000c7305 */ /* 0x000422000020f000 */
[----:B------:R-:W-:-:S02]  /*e8f0*/  ISETP.NE.AND.EX P0, PT, R21, RZ, PT, P0 ;  /* 0x000000ff1500720c */ /* 0x000fc40003f05300 */
[----:B------:R-:W-:-:S03]  /*e900*/  SHF.R.U32.HI R3, RZ, R4, R3 ;  /* 0x00000004ff037219 */ /* 0x000fc60000011603 */
[----:B------:R-:W0:Y:S01]  /*e910*/  LDC R14, c[0x0][0x600] ;  /* 0x00018000ff0e7b82 */ /* 0x000e220000000800 */
[-CC-:B-----5:R-:W-:Y:S02]  /*e920*/  SHF.R.U64 R8, R10, R6.reuse, R3.reuse ;  /* 0x000000060a087219 */ /* 0x1a0fe40000001203 */
[----:B------:R-:W-:-:S05]  /*e930*/  SHF.R.U32.HI R3, RZ, R6, R3 ;  /* 0x00000006ff037219 */ /* 0x000fca0000011603 */
[----:B------:R-:W0:Y:S01]  /*e940*/  LDC R19, c[0x0][0x648] ;  /* 0x00019200ff137b82 */ /* 0x000e220000000800 */
[-CC-:B-1----:R-:W-:Y:S02]  /*e950*/  SHF.R.U64 R11, R8, R18.reuse, R3.reuse ;  /* 0x00000012080b7219 */ /* 0x182fe40000001203 */
[-C--:B------:R-:W-:Y:S02]  /*e960*/  SHF.L.U32 R5, R5, R18.reuse, RZ ;  /* 0x0000001205057219 */ /* 0x080fe400000006ff */
[-C--:B------:R-:W-:Y:S01]  /*e970*/  SHF.R.U32.HI R3, RZ, R18.reuse, R3 ;  /* 0x00000012ff037219 */ /* 0x080fe20000011603 */
[----:B------:R-:W-:Y:S01]  /*e980*/  IMAD.MOV.U32 R2, RZ, RZ, R11 ;  /* 0x000000ffff027224 */ /* 0x000fe200078e000b */
[----:B------:R-:W-:Y:S01]  /*e990*/  SHF.L.U32 R34, R7, R18, RZ ;  /* 0x0000001207227219 */ /* 0x000fe200000006ff */
[----:B------:R-:W1:Y:S01]  /*e9a0*/  LDC R22, c[0x0][0x638] ;  /* 0x00018e00ff167b82 */ /* 0x000e620000000800 */
[----:B------:R-:W-:-:S07]  /*e9b0*/  LOP3.LUT R17, RZ, R5, RZ, 0x33, !PT ;  /* 0x00000005ff117212 */ /* 0x000fce00078e33ff */
[----:B------:R-:W0:Y:S01]  /*e9c0*/  LDC R23, c[0x0][0x610] ;  /* 0x00018400ff177b82 */ /* 0x000e220000000800 */
[----:B--2---:R-:W-:Y:S05]  /*e9d0*/  @!P0 BRA `(.L_x_298) ;  /* 0x0000000000288947 */ /* 0x004fea0003800000 */
[----:B------:R-:W2:Y:S02]  /*e9e0*/  LDC R0, c[0x0][0x64c] ;  /* 0x00019300ff007b82 */ /* 0x000ea40000000800 */
[----:B--2---:R-:W-:-:S05]  /*e9f0*/  IADD3 R7, P0, R11, R0, RZ ;  /* 0x000000000b077210 */ /* 0x004fca0007f1e0ff */
        /* <DEDUP_REMOVED lines=8> */
.L_x_298:
[----:B0-----:R-:W-:Y:S01]  /*ea80*/  SHF.R.U64 R0, R2, R19, R3 ;  /* 0x0000001302007219 */ /* 0x001fe20000001203 */
[----:B------:R-:W-:Y:S01]  /*ea90*/  VIADD R3, R14, 0xffffffff ;  /* 0xffffffff0e037836 */ /* 0x000fe20000000000 */
[----:B------:R-:W-:Y:S01]  /*eaa0*/  LOP3.LUT R5, R8, R17, RZ, 0xc0, !PT ;  /* 0x0000001108057212 */ /* 0x000fe200078ec0ff */
[----:B------:R-:W-:Y:S01]  /*eab0*/  IMAD.MOV R12, RZ, RZ, -R12 ;  /* 0x000000ffff0c7224 */ /* 0x000fe200078e0a0c */
[----:B------:R-:W-:Y:S01]  /*eac0*/  R2UR UR23, R24 ;  /* 0x00000000181772ca */ /* 0x000fe200000e0000 */
[----:B------:R-:W-:Y:S01]  /*ead0*/  IMAD.MOV R2, RZ, RZ, -R0 ;  /* 0x000000ffff027224 */ /* 0x000fe200078e0a00 */
[----:B------:R-:W-:Y:S01]  /*eae0*/  LOP3.LUT R3, R10, R3, RZ, 0xc0, !PT ;  /* 0x000000030a037212 */ /* 0x000fe200078ec0ff */
[----:B------:R-:W-:Y:S02]  /*eaf0*/  IMAD R34, R34, R0, R5 ;  /* 0x0000000022227224 */ /* 0x000fe400078e0205 */
[----:B------:R-:W-:Y:S02]  /*eb00*/  @P2 IMAD R15, R13, R12, R16 ;  /* 0x0000000c0d0f2224 */ /* 0x000fe400078e0210 */
[----:B-1----:R-:W-:-:S02]  /*eb10*/  IMAD R0, R2, R22, R11 ;  /* 0x0000001602007224 */ /* 0x002fc400078e020b */
[----:B------:R-:W-:Y:S02]  /*eb20*/  IMAD R34, R34, R23, R15 ;  /* 0x0000001722227224 */ /* 0x000fe400078e020f */
[----:B------:R-:W-:Y:S02]  /*eb30*/  IMAD R3, R0, R14, R3 ;  /* 0x0000000e00037224 */ /* 0x000fe400078e0203 */
[----:B------:R-:W-:-:S03]  /*eb40*/  IMAD.MOV.U32 R0, RZ, RZ, 0x1 ;  /* 0x00000001ff007424 */ /* 0x000fc600078e00ff */
[----:B------:R-:W-:Y:S02]  /*eb50*/  SEL R2, R3, R34, !P2 ;  /* 0x0000002203027207 */ /* 0x000fe40005000000 */
[----:B------:R-:W-:-:S03]  /*eb60*/  SEL R34, R34, R3, !P2 ;  /* 0x0000000322227207 */ /* 0x000fc60005000000 */
[----:B------:R2:W-:Y:S04]  /*eb70*/  STL [R1+0x88], R2 ;  /* 0x0000880201007387 */ /* 0x0005e80000100800 */
.L_x_296:
[----:B------:R0:W-:Y:S01]  /*eb80*/  STL [R1+0x8c], R34 ;  /* 0x00008c2201007387 */ /* 0x0001e20000100800 */
[----:B------:R-:W-:-:S13]  /*eb90*/  LOP3.LUT P0, RZ, R0, 0xff, RZ, 0xc0, !PT ;  /* 0x000000ff00ff7812 */ /* 0x000fda000780c0ff */
[----:B0-----:R-:W-:Y:S05]  /*eba0*/  @P0 BRA `(.L_x_299) ;  /* 0xffffff2400d80947 */ /* 0x001fea000383ffff */
[----:B------:R-:W-:Y:S05]  /*ebb0*/  EXIT ;  /* 0x000000000000794d */ /* 0x000fea0003800000 */
.L_x_7:
[----:B------:R-:W2:Y:S01]  /*ebc0*/  LDL R22, [R1+0x84] ;  /* 0x0000840001167983 */ /* 0x000ea20000100800 */
[----:B------:R-:W-:-:S03]  /*ebd0*/  ULDC.64 UR4, c[0x0][0x650] ;  /* 0x0001940000047ab9 */ /* 0x000fc60000000a00 */
[----:B0-----:R-:W3:Y:S01]  /*ebe0*/  LDL R23, [R1+0x80] ;  /* 0x0000800001177983 */ /* 0x001ee20000100800 */
[----:B------:R-:W-:Y:S01]  /*ebf0*/  PRMT R4, RZ, 0x7610, R4 ;  /* 0x00007610ff047816 */ /* 0x000fe20000000004 */
[----:B------:R-:W-:Y:S02]  /*ec00*/  IMAD.MOV.U32 R5, RZ, RZ, -0x1 ;  /* 0xffffffffff057424 */ /* 0x000fe400078e00ff */
[----:B------:R-:W-:Y:S02]  /*ec10*/  IMAD.MOV.U32 R7, RZ, RZ, -0x1 ;  /* 0xffffffffff077424 */ /* 0x000fe400078e00ff */
[----:B------:R-:W-:Y:S01]  /*ec20*/  IMAD.MOV.U32 R6, RZ, RZ, -0x1 ;  /* 0xffffffffff067424 */ /* 0x000fe200078e00ff */
[----:B--2---:R-:W-:-:S04]  /*ec30*/  ISETP.GE.U32.AND P0, PT, R22, UR4, PT ;  /* 0x0000000416007c0c */ /* 0x004fc8000bf06070 */
[----:B---3--:R-:W-:-:S13]  /*ec40*/  ISETP.GE.U32.AND.EX P0, PT, R23, UR5, PT, P0 ;  /* 0x0000000517007c0c */ /* 0x008fda000bf06100 */
[----:B------:R-:W-:Y:S05]  /*ec50*/  @P0 BRA `(.L_x_300) ;  /* 0x00000004002c0947 */ /* 0x000fea0003800000 */
[----:B------:R-:W0:Y:S01]  /*ec60*/  LDC.64 R14, c[0x0][0x628] ;  /* 0x00018a00ff0e7b82 */ /* 0x000e220000000a00 */
[----:B------:R-:W-:Y:S02]  /*ec70*/  IMAD.MOV.U32 R8, RZ, RZ, R22 ;  /* 0x000000ffff087224 */ /* 0x000fe400078e0016 */
[----:B------:R-:W-:-:S05]  /*ec80*/  IMAD.MOV.U32 R9, RZ, RZ, R23 ;  /* 0x000000ffff097224 */ /* 0x000fca00078e0017 */
[----:B------:R-:W1:Y:S08]  /*ec90*/  LDC R10, c[0x0][0x630] ;  /* 0x00018c00ff0a7b82 */ /* 0x000e700000000800 */
[----:B------:R-:W2:Y:S01]  /*eca0*/  LDC.64 R16, c[0x0][0x620] ;  /* 0x00018800ff107b82 */ /* 0x000ea20000000a00 */
[----:B0-----:R-:W-:-:S04]  /*ecb0*/  ISETP.NE.U32.AND P0, PT, R14, RZ, PT ;  /* 0x000000ff0e00720c */ /* 0x001fc80003f05070 */
[----:B------:R-:W-:-:S13]  /*ecc0*/  ISETP.NE.AND.EX P0, PT, R15, RZ, PT, P0 ;  /* 0x000000ff0f00720c */ /* 0x000fda0003f05300 */
[----:B-12---:R-:W-:Y:S05]  /*ecd0*/  @!P0 BRA `(.L_x_301) ;  /* 0x0000000000288947 */ /* 0x006fea0003800000 */
[----:B------:R-:W0:Y:S02]  /*ece0*/  LDC R4, c[0x0][0x634] ;  /* 0x00018d00ff047b82 */ /* 0x000e240000000800 */
[----:B0-----:R-:W-:-:S05]  /*ecf0*/  IADD3 R9, P0, R22, R4, RZ ;  /* 0x0000000416097210 */ /* 0x001fca0007f1e0ff */
        /* <DEDUP_REMOVED lines=8> */
.L_x_301:
[----:B------:R-:W0:Y:S01]  /*ed80*/  LDC.64 R20, c[0x0][0x640] ;  /* 0x00019000ff147b82 */ /* 0x000e220000000a00 */
[-CC-:B------:R-:W-:Y:S02]  /*ed90*/  SHF.R.U64 R14, R8, R10.reuse, R9.reuse ;  /* 0x0000000a080e7219 */ /* 0x180fe40000001209 */
[----:B------:R-:W-:Y:S02]  /*eda0*/  SHF.R.U32.HI R4, RZ, R10, R9 ;  /* 0x0000000aff047219 */ /* 0x000fe40000011609 */
[----:B------:R-:W-:-:S03]  /*edb0*/  IADD3 R7, P0, RZ, -R14, RZ ;  /* 0x8000000eff077210 */ /* 0x000fc60007f1e0ff */
[----:B------:R-:W1:Y:S02]  /*edc0*/  LDC R8, c[0x0][0x618] ;  /* 0x00018600ff087b82 */ /* 0x000e640000000800 */
[----:B------:R-:W-:Y:S02]  /*edd0*/  IMAD.X R5, RZ, RZ, ~R4, P0 ;  /* 0x000000ffff057224 */ /* 0x000fe400000e0e04 */
[----:B------:R-:W-:Y:S02]  /*ede0*/  IMAD.MOV.U32 R4, RZ, RZ, R22 ;  /* 0x000000ffff047224 */ /* 0x000fe400078e0016 */
[-C--:B------:R-:W-:Y:S02]  /*edf0*/  IMAD R6, R5, R16.reuse, RZ ;  /* 0x0000001005067224 */ /* 0x080fe400078e02ff */
[----:B------:R-:W2:Y:S01]  /*ee00*/  LDC R18, c[0x0][0x608] ;  /* 0x00018200ff127b82 */ /* 0x000ea20000000800 */
[----:B------:R-:W-:Y:S02]  /*ee10*/  IMAD.MOV.U32 R5, RZ, RZ, R23 ;  /* 0x000000ffff057224 */ /* 0x000fe400078e0017 */
[----:B------:R-:W-:-:S05]  /*ee20*/  IMAD.WIDE.U32 R4, R7, R16, R4 ;  /* 0x0000001007047225 */ /* 0x000fca00078e0004 */
[----:B------:R-:W3:Y:S01]  /*ee30*/  LDC R19, c[0x0][0x658] ;  /* 0x00019600ff137b82 */ /* 0x000ee20000000800 */
[----:B------:R-:W-:Y:S01]  /*ee40*/  IMAD R7, R7, R17, R6 ;  /* 0x0000001107077224 */ /* 0x000fe200078e0206 */
[----:B0-----:R-:W-:Y:S01]  /*ee50*/  ISETP.NE.U32.AND P0, PT, R20, RZ, PT ;  /* 0x000000ff1400720c */ /* 0x001fe20003f05070 */
[----:B------:R-:W-:Y:S02]  /*ee60*/  IMAD.MOV.U32 R6, RZ, RZ, -0x1 ;  /* 0xffffffffff067424 */ /* 0x000fe400078e00ff */
[----:B------:R-:W-:Y:S01]  /*ee70*/  IMAD.IADD R5, R5, 0x1, R7 ;  /* 0x0000000105057824 */ /* 0x000fe200078e0207 */
[----:B------:R-:W-:Y:S02]  /*ee80*/  ISETP.NE.AND.EX P0, PT, R21, RZ, PT, P0 ;  /* 0x000000ff1500720c */ /* 0x000fe40003f05300 */
[----:B------:R-:W0:Y:S02]  /*ee90*/  LDC R17, c[0x0][0x600] ;  /* 0x00018000ff117b82 */ /* 0x000e240000000800 */
[----:B-1----:R-:W-:-:S02]  /*eea0*/  SHF.R.U64 R10, R4, R8, R5 ;  /* 0x00000008040a7219 */ /* 0x002fc40000001205 */
[----:B------:R-:W-:-:S04]  /*eeb0*/  SHF.R.U32.HI R5, RZ, R8, R5 ;  /* 0x00000008ff057219 */ /* 0x000fc80000011605 */
[----:B------:R-:W1:Y:S01]  /*eec0*/  LDC R22, c[0x0][0x648] ;  /* 0x00019200ff167b82 */ /* 0x000e620000000800 */
[-CC-:B--2---:R-:W-:Y:S02]  /*eed0*/  SHF.R.U64 R15, R10, R18.reuse, R5.reuse ;  /* 0x000000120a0f7219 */ /* 0x184fe40000001205 */
[----:B------:R-:W-:Y:S01]  /*eee0*/  SHF.R.U32.HI R4, RZ, R18, R5 ;  /* 0x00000012ff047219 */ /* 0x000fe20000011605 */
[----:B------:R-:W-:-:S04]  /*eef0*/  IMAD.MOV.U32 R18, RZ, RZ, 0x1 ;  /* 0x00000001ff127424 */ /* 0x000fc800078e00ff */
[----:B------:R-:W2:Y:S01]  /*ef00*/  LDC R23, c[0x0][0x638] ;  /* 0x00018e00ff177b82 */ /* 0x000ea20000000800 */
[-CC-:B---3--:R-:W-:Y:S02]  /*ef10*/  SHF.R.U64 R16, R15, R19.reuse, R4.reuse ;  /* 0x000000130f107219 */ /* 0x188fe40000001204 */
[-C--:B------:R-:W-:Y:S02]  /*ef20*/  SHF.L.U32 R6, R6, R19.reuse, RZ ;  /* 0x0000001306067219 */ /* 0x080fe400000006ff */
[----:B------:R-:W-:Y:S01]  /*ef30*/  SHF.R.U32.HI R5, RZ, R19, R4 ;  /* 0x00000013ff057219 */ /* 0x000fe20000011604 */
[----:B------:R-:W-:Y:S01]  /*ef40*/  IMAD.MOV.U32 R4, RZ, RZ, R16 ;  /* 0x000000ffff047224 */ /* 0x000fe200078e0010 */
[----:B------:R-:W-:Y:S01]  /*ef50*/  LOP3.LUT R24, RZ, R6, RZ, 0x33, !PT ;  /* 0x00000006ff187212 */ /* 0x000fe200078e33ff */
[----:B------:R-:W3:Y:S01]  /*ef60*/  LDC R25, c[0x0][0x610] ;  /* 0x00018400ff197b82 */ /* 0x000ee20000000800 */
[----:B------:R-:W-:Y:S05]  /*ef70*/  @!P0 BRA `(.L_x_302) ;  /* 0x0000000000288947 */ /* 0x000fea0003800000 */
        /* <DEDUP_REMOVED lines=10> */
.L_x_302:
[----:B-1----:R-:W-:Y:S01]  /*f020*/  SHF.R.U64 R4, R4, R22, R5 ;  /* 0x0000001604047219 */ /* 0x002fe20000001205 */
[----:B0-----:R-:W-:Y:S01]  /*f030*/  VIADD R7, R17, 0xffffffff ;  /* 0xffffffff11077836 */ /* 0x001fe20000000000 */
[----:B------:R-:W-:Y:S01]  /*f040*/  SHF.L.U32 R18, R18, R19, RZ ;  /* 0x0000001312127219 */ /* 0x000fe200000006ff */
[----:B------:R-:W-:Y:S01]  /*f050*/  @P2 IMAD R0, R11, R12, R2 ;  /* 0x0000000c0b002224 */ /* 0x000fe200078e0202 */
[----:B------:R-:W-:Y:S01]  /*f060*/  LOP3.LUT R3, R15, R24, RZ, 0xc0, !PT ;  /* 0x000000180f037212 */ /* 0x000fe200078ec0ff */
[----:B------:R-:W-:Y:S01]  /*f070*/  IMAD.MOV R5, RZ, RZ, -R4 ;  /* 0x000000ffff057224 */ /* 0x000fe200078e0a04 */
[----:B------:R-:W-:Y:S01]  /*f080*/  LOP3.LUT R7, R10, R7, RZ, 0xc0, !PT ;  /* 0x000000070a077212 */ /* 0x000fe200078ec0ff */
[----:B------:R-:W-:Y:S02]  /*f090*/  IMAD.MOV.U32 R6, RZ, RZ, R14 ;  /* 0x000000ffff067224 */ /* 0x000fe400078e000e */
[----:B------:R-:W-:Y:S02]  /*f0a0*/  IMAD R3, R18, R4, R3 ;  /* 0x0000000412037224 */ /* 0x000fe400078e0203 */
[----:B--2---:R-:W-:-:S02]  /*f0b0*/  IMAD R2, R5, R23, R16 ;  /* 0x0000001705027224 */ /* 0x004fc400078e0210 */
[----:B---3--:R-:W-:Y:S02]  /*f0c0*/  IMAD R0, R3, R25, R0 ;  /* 0x0000001903007224 */ /* 0x008fe400078e0200 */
[----:B------:R-:W-:Y:S02]  /*f0d0*/  IMAD R5, R2, R17, R7 ;  /* 0x0000001102057224 */ /* 0x000fe400078e0207 */
[----:B------:R-:W-:-:S03]  /*f0e0*/  IMAD.MOV.U32 R4, RZ, RZ, 0x1 ;  /* 0x00000001ff047424 */ /* 0x000fc600078e00ff */
[----:B------:R-:W-:Y:S02]  /*f0f0*/  SEL R7, R5, R0, !P2 ;  /* 0x0000000005077207 */ /* 0x000fe40005000000 */
[----:B------:R-:W-:-:S07]  /*f100*/  SEL R5, R0, R5, !P2 ;  /* 0x0000000500057207 */ /* 0x000fce0005000000 */
.L_x_300:
[----:B------:R-:W-:-:S08]  /*f110*/  NOP ;  /* 0x0000000000007918 */ /* 0x000fd00000000000 */
[----:B------:R-:W0:-:S00]  /*f120*/  USETMAXREG.DEALLOC.CTAPOOL 0x28 ;  /* 0x00000028000079c8 */ /* 0x000e0000080e0500 */
[----:B------:R-:W-:-:S13]  /*f130*/  ISETP.NE.AND P0, PT, RZ, UR8, PT ;  /* 0x00000008ff007c0c */ /* 0x000fda000bf05270 */
[----:B------:R-:W-:Y:S05]  /*f140*/  @P0 EXIT ;  /* 0x000000000000094d */ /* 0x000fea0003800000 */
[----:B0-----:R-:W-:Y:S01]  /*f150*/  LOP3.LUT P0, RZ, R4, 0xff, RZ, 0xc0, !PT ;  /* 0x000000ff04ff7812 */ /* 0x001fe2000780c0ff */
[----:B------:R-:W-:Y:S02]  /*f160*/  IMAD.MOV.U32 R9, RZ, RZ, 0x1 ;  /* 0x00000001ff097424 */ /* 0x000fe400078e00ff */
[----:B------:R-:W-:-:S10]  /*f170*/  IMAD.MOV.U32 R12, RZ, RZ, RZ ;  /* 0x000000ffff0c7224 */ /* 0x000fd400078e00ff */
[----:B------:R-:W-:Y:S05]  /*f180*/  @!P0 BRA `(.L_x_303) ;  /* 0x0000000c00608947 */ /* 0x000fea0003800000 */
[----:B------:R-:W0:Y:S01]  /*f190*/  S2R R0, SR_CgaCtaId ;  /* 0x0000000000007919 */ /* 0x000e220000008800 */
[----:B------:R-:W-:Y:S01]  /*f1a0*/  ULDC UR4, c[0x0][0x28c] ;  /* 0x0000a30000047ab9 */ /* 0x000fe20000000800 */
[----:B------:R-:W-:Y:S01]  /*f1b0*/  ULDC UR6, c[0x0][0x658] ;  /* 0x0001960000067ab9 */ /* 0x000fe20000000800 */
[----:B------:R-:W-:Y:S01]  /*f1c0*/  UIADD3 UR10, UR4, 0x1f, URZ ;  /* 0x0000001f040a7890 */ /* 0x000fe2000fffe03f */
[----:B------:R-:W-:Y:S01]  /*f1d0*/  BSSY B0, `(.L_x_303) ;  /* 0x00000d3000007945 */ /* 0x000fe20003800000 */
[----:B------:R-:W-:Y:S01]  /*f1e0*/  UMOV UR7, 0xffffffff ;  /* 0xffffffff00077882 */ /* 0x000fe20000000000 */
[----:B------:R-:W-:Y:S01]  /*f1f0*/  ULDC UR5, c[0x0][0x600] ;  /* 0x0001800000057ab9 */ /* 0x000fe20000000800 */
[----:B------:R-:W-:Y:S01]  /*f200*/  UMOV UR9, 0x1 ;  /* 0x0000000100097882 */ /* 0x000fe20000000000 */
[----:B------:R-:W-:Y:S01]  /*f210*/  USHF.L.U32 UR7, UR7, UR6, URZ ;  /* 0x0000000607077299 */ /* 0x000fe2000800063f */
[----:B------:R-:W-:Y:S01]  /*f220*/  IMAD.MOV.U32 R11, RZ, RZ, 0x1 ;  /* 0x00000001ff0b7424 */ /* 0x000fe200078e00ff */
[----:B------:R-:W-:Y:S01]  /*f230*/  UIADD3 UR4, UR5, -0x1, URZ ;  /* 0xffffffff05047890 */ /* 0x000fe2000fffe03f */
[----:B------:R-:W-:Y:S01]  /*f240*/  IMAD.MOV.U32 R9, RZ, RZ, 0x1 ;  /* 0x00000001ff097424 */ /* 0x000fe200078e00ff */
[----:B------:R-:W-:Y:S01]  /*f250*/  USHF.R.S32.HI UR11, URZ, 0x1f, UR10 ;  /* 0x0000001f3f0b7899 */ /* 0x000fe2000801140a */
[----:B------:R-:W-:Y:S01]  /*f260*/  IMAD.MOV.U32 R12, RZ, RZ, RZ ;  /* 0x000000ffff0c7224 */ /* 0x000fe200078e00ff */
[----:B------:R-:W-:Y:S01]  /*f270*/  ULDC UR8, c[0x0][0xc] ;  /* 0x0000030000087ab9 */ /* 0x000fe20000000800 */
[----:B------:R-:W-:-:S02]  /*f280*/  USHF.L.U32 UR5, UR9, UR6, URZ ;  /* 0x0000000609057299 */ /* 0x000fc4000800063f */
[----:B------:R-:W-:Y:S01]  /*f290*/  ULEA.HI UR11, UR11, UR10, URZ, 0x5 ;  /* 0x0000000a0b0b7291 */ /* 0x000fe2000f8f283f */
[----:B------:R-:W-:Y:S01]  /*f2a0*/  ULDC UR9, c[0x0][0x10] ;  /* 0x0000040000097ab9 */ /* 0x000fe20000000800 */
[----:B------:R-:W-:Y:S02]  /*f2b0*/  ULOP3.LUT UR6, URZ, UR7, URZ, 0x33, !UPT ;  /* 0x000000073f067292 */ /* 0x000fe4000f8e333f */
[----:B------:R-:W-:Y:S01]  /*f2c0*/  UIMAD.WIDE.U32 UR8, UR8, UR9, URZ ;  /* 0x00000009080872a5 */ /* 0x000fe2000f8e003f */
[----:B------:R-:W-:Y:S01]  /*f2d0*/  ULDC UR7, c[0x0][0x14] ;  /* 0x0000050000077ab9 */ /* 0x000fe20000000800 */
[----:B------:R-:W-:Y:S02]  /*f2e0*/  USHF.R.S32.HI UR20, URZ, 0x5, UR11 ;  /* 0x000000053f147899 */ /* 0x000fe4000801140b */
[----:B------:R-:W-:Y:S02]  /*f2f0*/  UIMAD.WIDE.U32 UR22, UR8, UR7, URZ ;  /* 0x00000007081672a5 */ /* 0x000fe4000f8e003f */
[----:B------:R-:W-:-:S02]  /*f300*/  UIMAD UR18, UR9, UR7, URZ ;  /* 0x00000007091272a4 */ /* 0x000fc4000f8e023f */
[----:B------:R-:W-:Y:S01]  /*f310*/  ULOP3.LUT UR26, UR13, 0x2, URZ, 0xfc, !UPT ;  /* 0x000000020d1a7892 */ /* 0x000fe2000f8efc3f */
[C---:B0-----:R-:W-:Y:S01]  /*f320*/  IMAD.SHL.U32 R8, R0.reuse, 0x80, RZ ;  /* 0x0000008000087824 */ /* 0x041fe200078e00ff */
[----:B------:R-:W-:Y:S01]  /*f330*/  UIADD3 UR18, UR23, UR18, URZ ;  /* 0x0000001217127290 */ /* 0x000fe2000fffe03f */
[----:B------:R-:W-:Y:S01]  /*f340*/  IMAD.SHL.U32 R0, R0, 0x1000, RZ ;  /* 0x0000100000007824 */ /* 0x000fe200078e00ff */
[----:B------:R-:W-:Y:S02]  /*f350*/  UIADD3 UR27, UR20, 0x1, URZ ;  /* 0x00000001141b7890 */ /* 0x000fe4000fffe03f */
[----:B------:R-:W-:Y:S01]  /*f360*/  LOP3.LUT R8, R8, 0x80, RZ, 0xc0, !PT ;  /* 0x0000008008087812 */ /* 0x000fe200078ec0ff */
[----:B------:R-:W-:Y:S01]  /*f370*/  ULDC.64 UR24, c[0x0][0x198] ;  /* 0x0000660000187ab9 */ /* 0x000fe20000000a00 */
[----:B------:R-:W-:-:S08]  /*f380*/  LOP3.LUT R0, R0, 0x1000, RZ, 0xc0, !PT ;  /* 0x0000100000007812 */ /* 0x000fd000078ec0ff */
.L_x_314:
[----:B------:R-:W-:-:S03]  /*f390*/  UMOV UR7, 0xffffffff ;  /* 0xffffffff00077882 */ /* 0x000fc60000000000 */
[----:B------:R-:W-:Y:S05]  /*f3a0*/  BRA.DIV UR7, `(.L_x_304) ;  /* 0x0000000e07f87947 */ /* 0x000fea000b800000 */
[----:B------:R-:W-:-:S13]  /*f3b0*/  ELECT P0, URZ, PT ;  /* 0x00000000003f782f */ /* 0x000fda0003800000 */
.L_x_326:
[----:B------:R-:W0:Y:S01]  /*f3c0*/  LDC R2, c[0x0][0x28c] ;  /* 0x0000a300ff027b82 */ /* 0x000e220000000800 */
[----:B------:R-:W-:Y:S01]  /*f3d0*/  BSSY B1, `(.L_x_305) ;  /* 0x000003a000017945 */ /* 0x000fe20003800000 */
[----:B0-----:R-:W-:-:S13]  /*f3e0*/  ISETP.LT.OR P0, PT, R2, 0x1, !P0 ;  /* 0x000000010200780c */ /* 0x001fda0004701670 */
[----:B------:R-:W-:Y:S05]  /*f3f0*/  @P0 BRA `(.L_x_306) ;  /* 0x0000000000dc0947 */ /* 0x000fea0003800000 */
[----:B------:R-:W-:Y:S02]  /*f400*/  IMAD R7, R7, 0x100, R8 ;  /* 0x0000010007077824 */ /* 0x000fe400078e0208 */
[----:B------:R-:W-:Y:S02]  /*f410*/  IMAD.SHL.U32 R10, R5, 0x80, RZ ;  /* 0x00000080050a7824 */ /* 0x000fe400078e00ff */
[----:B------:R-:W-:Y:S02]  /*f420*/  IMAD.MOV.U32 R15, RZ, RZ, RZ ;  /* 0x000000ffff0f7224 */ /* 0x000fe400078e00ff */
[----:B------:R-:W-:Y:S02]  /*f430*/  IMAD.U32 R16, RZ, RZ, UR27 ;  /* 0x0000001bff107e24 */ /* 0x000fe4000f8e00ff */
[----:B------:R-:W-:Y:S02]  /*f440*/  IMAD.MOV.U32 R2, RZ, RZ, R9 ;  /* 0x000000ffff027224 */ /* 0x000fe400078e0009 */
[----:B------:R-:W-:-:S07]  /*f450*/  IMAD.MOV.U32 R3, RZ, RZ, R12 ;  /* 0x000000ffff037224 */ /* 0x000fce00078e000c */
.L_x_309:
[----:B------:R-:W0:Y:S01]  /*f460*/  S2R R5, SR_CgaCtaId ;  /* 0x0000000000057919 */ /* 0x000e220000008800 */
[----:B------:R-:W-:Y:S01]  /*f470*/  MOV R4, 0x400 ;  /* 0x0000040000047802 */ /* 0x000fe20000000f00 */
[----:B------:R-:W1:Y:S03]  /*f480*/  S2R R17, SR_TID.X ;  /* 0x0000000000117919 */ /* 0x000e660000002100 */
[----:B0-----:R-:W-:Y:S02]  /*f490*/  LEA R14, R5, R4, 0x18 ;  /* 0x00000004050e7211 */ /* 0x001fe400078ec0ff */
[----:B------:R-:W-:Y:S02]  /*f4a0*/  SHF.L.U32 R4, R2, 0x1f, RZ ;  /* 0x0000001f02047819 */ /* 0x000fe400000006ff */
[----:B-1----:R-:W-:Y:S01]  /*f4b0*/  LOP3.LUT P1, RZ, R17, 0x7f, RZ, 0xc0, !PT ;  /* 0x0000007f11ff7812 */ /* 0x002fe2000782c0ff */
[----:B------:R-:W-:-:S04]  /*f4c0*/  IMAD R13, R3, 0x8, R14 ;  /* 0x00000008030d7824 */ /* 0x000fc800078e020e */
[----:B------:R-:W0:Y:S08]  /*f4d0*/  SYNCS.PHASECHK.TRANS64.TRYWAIT P0, [R13+URZ+0x28], R4 ;  /* 0x000028040d0075a7 */ /* 0x000e30000800017f */
[----:B------:R-:W1:Y:S01]  /*f4e0*/  @!P1 LDC R5, c[0x0][0x500] ;  /* 0x00014000ff059b82 */ /* 0x000e620000000800 */
[----:B0-----:R-:W-:Y:S05]  /*f4f0*/  @!P0 BRA `(.L_x_307) ;  /* 0x0000000c00c48947 */ /* 0x001fea0003800000 */
.L_x_327:
[----:B------:R-:W-:Y:S01]  /*f500*/  UPRMT UR7, UR26, 0x9910, URZ ;  /* 0x000099101a077896 */ /* 0x000fe2000800003f */
[----:B-1----:R1:W-:Y:S03]  /*f510*/  @!P1 SYNCS.ARRIVE.TRANS64 RZ, [R13+URZ], R5 ;  /* 0x000000050dff99a7 */ /* 0x0023e6000800003f */
[----:B------:R-:W-:-:S06]  /*f520*/  UISETP.NE.AND UP0, UPT, UR7, 0x2, UPT ;  /* 0x000000020700788c */ /* 0x000fcc000bf05270 */
[----:B------:R-:W-:-:S13]  /*f530*/  PLOP3.LUT P0, PT, PT, PT, UP0, 0x80, 0x0 ;  /* 0x000000000000781c */ /* 0x000fda0003f0f008 */
[----:B-1----:R-:W-:Y:S05]  /*f540*/  @P0 BRA `(.L_x_308) ;  /* 0x0000000000040947 */ /* 0x002fea0003800000 */
[----:B------:R-:W-:Y:S01]  /*f550*/  BPT.TRAP 0x1 ;  /* 0x000000040000795c */ /* 0x000fe20000300000 */
.L_x_308:
[C---:B0-----:R-:W-:Y:S01]  /*f560*/  IMAD R4, R3.reuse, 0x1000, R14 ;  /* 0x0000100003047824 */ /* 0x041fe200078e020e */
[----:B------:R-:W-:Y:S01]  /*f570*/  R2UR UR19, R14 ;  /* 0x000000000e1372ca */ /* 0x000fe200000e0000 */
[----:B------:R-:W-:Y:S01]  /*f580*/  IMAD R5, R3, 0x2000, R0 ;  /* 0x0000200003057824 */ /* 0x000fe200078e0200 */
[----:B------:R-:W-:Y:S01]  /*f590*/  R2UR UR9, R13 ;  /* 0x000000000d0972ca */ /* 0x000fe200000e0000 */
[----:B------:R-:W-:Y:S01]  /*f5a0*/  VIADD R16, R16, 0xffffffff ;  /* 0xffffffff10107836 */ /* 0x000fe20000000000 */
[----:B------:R-:W-:Y:S01]  /*f5b0*/  R2UR UR7, R4 ;  /* 0x00000000040772ca */ /* 0x000fe200000e0000 */
[----:B------:R-:W-:Y:S01]  /*f5c0*/  UIADD3 UR14, UP0, UR24, 0xf0, URZ ;  /* 0x000000f0180e7890 */ /* 0x000fe2000ff1e03f */
[----:B------:R-:W-:Y:S01]  /*f5d0*/  R2UR UR8, R5 ;  /* 0x00000000050872ca */ /* 0x000fe200000e0000 */
[----:B------:R-:W-:Y:S01]  /*f5e0*/  UIADD3 UR28, UP1, UR24, 0x1f0, URZ ;  /* 0x000001f0181c7890 */ /* 0x000fe2000ff3e03f */
[----:B------:R-:W-:Y:S01]  /*f5f0*/  R2UR UR11, R10 ;  /* 0x000000000a0b72ca */ /* 0x000fe200000e0000 */
[----:B------:R-:W-:Y:S01]  /*f600*/  UIADD3.X UR15, URZ, UR25, URZ, UP0, !UPT ;  /* 0x000000193f0f7290 */ /* 0x000fe200087fe43f */
[----:B------:R-:W-:Y:S01]  /*f610*/  R2UR UR10, R15 ;  /* 0x000000000f0a72ca */ /* 0x000fe200000e0000 */
[----:B------:R-:W-:Y:S01]  /*f620*/  VIADD R3, R3, 0x1 ;  /* 0x0000000103037836 */ /* 0x000fe20000000000 */
[----:B------:R-:W-:Y:S01]  /*f630*/  R2UR UR12, R6 ;  /* 0x00000000060c72ca */ /* 0x000fe200000e0000 */
[----:B------:R-:W-:Y:S01]  /*f640*/  UIADD3.X UR29, URZ, UR25, URZ, UP1, !UPT ;  /* 0x000000193f1d7290 */ /* 0x000fe20008ffe43f */
[----:B------:R-:W-:Y:S01]  /*f650*/  R2UR UR21, R7 ;  /* 0x00000000071572ca */ /* 0x000fe200000e0000 */
[----:B------:R-:W-:Y:S01]  /*f660*/  UMOV UR16, 0x0 ;  /* 0x0000000000107882 */ /* 0x000fe20000000000 */
[----:B------:R-:W-:Y:S01]  /*f670*/  ISETP.GT.AND P1, PT, R16, 0x1, PT ;  /* 0x000000011000780c */ /* 0x000fe20003f24270 */
[----:B------:R-:W-:Y:S01]  /*f680*/  UIADD3 UR7, UR7, 0x100, URZ ;  /* 0x0000010007077890 */ /* 0x000fe2000fffe03f */
[----:B------:R-:W-:Y:S01]  /*f690*/  ISETP.NE.AND P0, PT, R3, 0x5, PT ;  /* 0x000000050300780c */ /* 0x000fe20003f05270 */
[----:B------:R-:W-:Y:S01]  /*f6a0*/  UIADD3 UR19, UR19, 0x5100, UR8 ;  /* 0x0000510013137890 */ /* 0x000fe2000fffe008 */
[----:B------:R-:W-:Y:S01]  /*f6b0*/  VIADD R15, R15, 0x20 ;  /* 0x000000200f0f7836 */ /* 0x000fe20000000000 */
[----:B------:R-:W-:Y:S01]  /*f6c0*/  UMOV UR17, 0x10000000 ;  /* 0x1000000000117882 */ /* 0x000fe20000000000 */
[----:B------:R-:W-:Y:S01]  /*f6d0*/  UMOV UR30, 0x30000 ;  /* 0x00030000001e7882 */ /* 0x000fe20000000000 */
[----:B------:R-:W-:Y:S01]  /*f6e0*/  SEL R5, RZ, 0x1, P0 ;  /* 0x00000001ff057807 */ /* 0x000fe20000000000 */
[----:B------:R-:W-:Y:S01]  /*f6f0*/  UMOV UR8, UR7 ;  /* 0x0000000700087c82 */ /* 0x000fe20008000000 */
[----:B------:R-:W-:Y:S01]  /*f700*/  SEL R3, R3, RZ, P0 ;  /* 0x000000ff03037207 */ /* 0x000fe20000000000 */
[----:B------:R0:W-:Y:S01]  /*f710*/  UTMALDG.3D [UR8], [UR14], desc[UR16] ;  /* 0x000010080e0075b4 */ /* 0x0001e20008011000 */
[----:B------:R-:W-:Y:S01]  /*f720*/  LOP3.LUT R2, R2, R5, RZ, 0x3c, !PT ;  /* 0x0000000502027212 */ /* 0x000fe200078e3cff */
[----:B0-----:R-:W-:Y:S01]  /*f730*/  UMOV UR11, UR21 ;  /* 0x00000015000b7c82 */ /* 0x001fe20008000000 */
[----:B------:R-:W-:-:S02]  /*f740*/  UMOV UR8, UR19 ;  /* 0x0000001300087c82 */ /* 0x000fc40008000000 */
[----:B------:R0:W-:Y:S02]  /*f750*/  UTMALDG.3D.MULTICAST [UR8], [UR28], UR30, desc[UR16] ;  /* 0x000010081c0073b4 */ /* 0x0001e4000801181e */
[----:B0-----:R-:W-:Y:S05]  /*f760*/  @P1 BRA `(.L_x_309) ;  /* 0xfffffffc003c1947 */ /* 0x001fea000383ffff */
.L_x_306:
[----:B------:R-:W-:Y:S05]  /*f770*/  BSYNC B1 ;  /* 0x0000000000017941 */ /* 0x000fea0003800000 */
.L_x_305:
[----:B------:R-:W2:Y:S01]  /*f780*/  LDL.LU R17, [R1+0x80] ;  /* 0x0000800001117983 */ /* 0x000ea20000300800 */
[----:B------:R-:W-:Y:S01]  /*f790*/  LOP3.LUT P1, RZ, R11, 0xff, RZ, 0xc0, !PT ;  /* 0x000000ff0bff7812 */ /* 0x000fe2000782c0ff */
[----:B------:R-:W-:Y:S01]  /*f7a0*/  VIADD R5, R12, UR20 ;  /* 0x000000140c057c36 */ /* 0x000fe20008000000 */
[----:B------:R-:W-:Y:S01]  /*f7b0*/  ULDC.64 UR8, c[0x0][0x650] ;  /* 0x0001940000087ab9 */ /* 0x000fe20000000a00 */
[----:B------:R-:W3:Y:S01]  /*f7c0*/  LDL.LU R14, [R1+0x84] ;  /* 0x00008400010e7983 */ /* 0x000ee20000300800 */
[----:B------:R-:W-:Y:S01]  /*f7d0*/  IMAD.U32 R6, RZ, RZ, UR20 ;  /* 0x00000014ff067e24 */ /* 0x000fe2000f8e00ff */
[----:B------:R-:W-:Y:S01]  /*f7e0*/  UISETP.GE.U32.AND UP0, UPT, UR20, 0x5, UPT ;  /* 0x000000051400788c */ /* 0x000fe2000bf06070 */
[----:B------:R-:W-:Y:S01]  /*f7f0*/  ISETP.GT.U32.AND P0, PT, R5, 0x4, PT ;  /* 0x000000040500780c */ /* 0x000fe20003f04070 */
[----:B------:R-:W-:Y:S01]  /*f800*/  BSSY B1, `(.L_x_310) ;  /* 0x000006d000017945 */ /* 0x000fe20003800000 */
[----:B------:R-:W-:Y:S01]  /*f810*/  IMAD.MOV.U32 R7, RZ, RZ, -0x1 ;  /* 0xffffffffff077424 */ /* 0x000fe200078e00ff */
[----:B------:R-:W-:-:S02]  /*f820*/  PRMT R11, RZ, 0x7610, R11 ;  /* 0x00007610ff0b7816 */ /* 0x000fc4000000000b */
[----:B------:R-:W-:Y:S01]  /*f830*/  ISETP.LT.U32.AND P0, PT, R6, 0x5, P0 ;  /* 0x000000050600780c */ /* 0x000fe20000701070 */
[----:B------:R-:W-:Y:S01]  /*f840*/  IMAD.MOV.U32 R6, RZ, RZ, -0x1 ;  /* 0xffffffffff067424 */ /* 0x000fe200078e00ff */
[----:B------:R-:W0:Y:S01]  /*f850*/  @P1 S2R R3, SR_CgaCtaId ;  /* 0x0000000000031919 */ /* 0x000e220000008800 */
[----:B------:R-:W-:Y:S02]  /*f860*/  @P1 MOV R2, 0x400 ;  /* 0x0000040000021802 */ /* 0x000fe40000000f00 */
[----:B------:R-:W-:Y:S02]  /*f870*/  PLOP3.LUT P3, PT, PT, PT, UP0, 0x80, 0x0 ;  /* 0x000000000000781c */ /* 0x000fe40003f6f008 */
[----:B0-----:R-:W-:Y:S01]  /*f880*/  @P1 LEA R4, R3, R2, 0x18 ;  /* 0x0000000203041211 */ /* 0x001fe200078ec0ff */
[----:B------:R-:W-:Y:S01]  /*f890*/  IMAD.WIDE.U32 R2, R5, -0x33333333, RZ ;  /* 0xcccccccd05027825 */ /* 0x000fe200078e00ff */
[----:B------:R-:W-:Y:S02]  /*f8a0*/  SEL R2, RZ, 0x1, !P0 ;  /* 0x00000001ff027807 */ /* 0x000fe40004000000 */
[----:B------:R0:W-:Y:S02]  /*f8b0*/  @P1 SYNCS.ARRIVE.TRANS64.A1T0 RZ, [R4+URZ+0x68], RZ ;  /* 0x000068ff04ff19a7 */ /* 0x0001e4000810003f */
[----:B------:R-:W-:-:S02]  /*f8c0*/  LOP3.LUT R9, R9, R2, RZ, 0x3c, !PT ;  /* 0x0000000209097212 */ /* 0x000fc400078e3cff */
[----:B------:R-:W-:Y:S02]  /*f8d0*/  PRMT R2, RZ, 0x7610, R2 ;  /* 0x00007610ff027816 */ /* 0x000fe40000000002 */
[----:B0-----:R-:W-:-:S04]  /*f8e0*/  SHF.R.U32.HI R4, RZ, 0x2, R3 ;  /* 0x00000002ff047819 */ /* 0x001fc80000011603 */
[----:B------:R-:W-:Y:S01]  /*f8f0*/  @P3 LOP3.LUT R9, R9, 0x1, R4, 0x78, !PT ;  /* 0x0000000109093812 */ /* 0x000fe200078e7804 */
[----:B------:R-:W-:Y:S02]  /*f900*/  IMAD R12, R4, -0x5, R5 ;  /* 0xfffffffb040c7824 */ /* 0x000fe400078e0205 */
[----:B------:R-:W-:Y:S01]  /*f910*/  IMAD.MOV.U32 R5, RZ, RZ, -0x1 ;  /* 0xffffffffff057424 */ /* 0x000fe200078e00ff */
[----:B---3--:R-:W-:-:S04]  /*f920*/  IADD3 R14, P1, R14, UR22, RZ ;  /* 0x000000160e0e7c10 */ /* 0x008fc8000ff3e0ff */
[----:B--2---:R-:W-:Y:S01]  /*f930*/  IADD3.X R17, R17, UR18, RZ, P1, !PT ;  /* 0x0000001211117c10 */ /* 0x004fe20008ffe4ff */
[----:B------:R0:W-:Y:S01]  /*f940*/  STL [R1+0x84], R14 ;  /* 0x0000840e01007387 */ /* 0x0001e20000100800 */
[----:B------:R-:W-:-:S03]  /*f950*/  ISETP.GE.U32.AND P0, PT, R14, UR8, PT ;  /* 0x000000080e007c0c */ /* 0x000fc6000bf06070 */
[----:B------:R0:W-:Y:S01]  /*f960*/  STL [R1+0x80], R17 ;  /* 0x0000801101007387 */ /* 0x0001e20000100800 */
[----:B------:R-:W-:-:S13]  /*f970*/  ISETP.GE.U32.AND.EX P0, PT, R17, UR9, PT, P0 ;  /* 0x0000000911007c0c */ /* 0x000fda000bf06100 */
[----:B0-----:R-:W-:Y:S05]  /*f980*/  @P0 BRA `(.L_x_311) ;  /* 0x0000000400500947 */ /* 0x001fea0003800000 */
[----:B------:R-:W-:Y:S01]  /*f990*/  ULDC.64 UR8, c[0x0][0x628] ;  /* 0x00018a0000087ab9 */ /* 0x000fe20000000a00 */
[----:B------:R-:W0:Y:S01]  /*f9a0*/  S2R R13, SR_CTAID.X ;  /* 0x00000000000d7919 */ /* 0x000e220000002500 */
[----:B------:R-:W-:Y:S01]  /*f9b0*/  ISETP.NE.U32.AND P0, PT, RZ, UR8, PT ;  /* 0x00000008ff007c0c */ /* 0x000fe2000bf05070 */
[----:B------:R-:W-:Y:S01]  /*f9c0*/  ULDC UR10, c[0x0][0x630] ;  /* 0x00018c00000a7ab9 */ /* 0x000fe20000000800 */
[----:B------:R-:W-:Y:S01]  /*f9d0*/  IMAD.MOV.U32 R2, RZ, RZ, R14 ;  /* 0x000000ffff027224 */ /* 0x000fe200078e000e */
[----:B------:R-:W1:Y:S01]  /*f9e0*/  S2R R10, SR_CTAID.Y ;  /* 0x00000000000a7919 */ /* 0x000e620000002600 */
[----:B------:R-:W-:Y:S01]  /*f9f0*/  ISETP.NE.AND.EX P0, PT, RZ, UR9, PT, P0 ;  /* 0x00000009ff007c0c */ /* 0x000fe2000bf05300 */
[----:B------:R-:W-:-:S12]  /*fa00*/  IMAD.MOV.U32 R3, RZ, RZ, R17 ;  /* 0x000000ffff037224 */ /* 0x000fd800078e0011 */
[----:B------:R-:W-:Y:S05]  /*fa10*/  @!P0 BRA `(.L_x_312) ;  /* 0x0000000000288947 */ /* 0x000fea0003800000 */
[----:B------:R-:W-:Y:S02]  /*fa20*/  ULDC UR7, c[0x0][0x634] ;  /* 0x00018d0000077ab9 */ /* 0x000fe40000000800 */
[----:B------:R-:W-:-:S05]  /*fa30*/  IADD3 R7, P0, R14, UR7, RZ ;  /* 0x000000070e077c10 */ /* 0x000fca000ff1e0ff */
[----:B------:R-:W-:-:S04]  /*fa40*/  IMAD.X R15, RZ, RZ, R17, P0 ;  /* 0x000000ffff0f7224 */ /* 0x000fc800000e0611 */
[----:B------:R-:W-:-:S04]  /*fa50*/  IMAD.WIDE.U32 R4, R15, UR8, RZ ;  /* 0x000000080f047c25 */ /* 0x000fc8000f8e00ff */
[----:B------:R-:W-:-:S04]  /*fa60*/  IMAD.WIDE.U32 R4, P0, R7, UR9, R4 ;  /* 0x0000000907047c25 */ /* 0x000fc8000f800004 */
[----:B------:R-:W-:-:S04]  /*fa70*/  IMAD.WIDE.U32 R6, R7, UR8, RZ ;  /* 0x0000000807067c25 */ /* 0x000fc8000f8e00ff */
[----:B------:R-:W-:Y:S01]  /*fa80*/  IMAD.X R3, RZ, RZ, RZ, P0 ;  /* 0x000000ffff037224 */ /* 0x000fe200000e06ff */
[----:B------:R-:W-:Y:S01]  /*fa90*/  IADD3 RZ, P0, R7, R4, RZ ;  /* 0x0000000407ff7210 */ /* 0x000fe20007f1e0ff */
[----:B------:R-:W-:-:S04]  /*faa0*/  IMAD.MOV.U32 R2, RZ, RZ, R5 ;  /* 0x000000ffff027224 */ /* 0x000fc800078e0005 */
[----:B------:R-:W-:-:S08]  /*fab0*/  IMAD.WIDE.U32.X R2, R15, UR9, R2, P0 ;  /* 0x000000090f027c25 */ /* 0x000fd000080e0402 */
.L_x_312:
[--C-:B------:R-:W-:Y:S01]  /*fac0*/  SHF.R.U64 R6, R2, UR10, R3.reuse ;  /* 0x0000000a02067c19 */ /* 0x100fe20008001203 */
[----:B------:R-:W-:Y:S01]  /*fad0*/  ULDC.64 UR8, c[0x0][0x620] ;  /* 0x0001880000087ab9 */ /* 0x000fe20000000a00 */
[----:B------:R-:W-:Y:S01]  /*fae0*/  SHF.R.U32.HI R2, RZ, UR10, R3 ;  /* 0x0000000aff027c19 */ /* 0x000fe20008011603 */
[----:B------:R-:W-:Y:S01]  /*faf0*/  IMAD.MOV.U32 R3, RZ, RZ, R17 ;  /* 0x000000ffff037224 */ /* 0x000fe200078e0011 */
[----:B------:R-:W-:Y:S01]  /*fb00*/  IADD3 R5, P0, RZ, -R6, RZ ;  /* 0x80000006ff057210 */ /* 0x000fe20007f1e0ff */
[----:B------:R-:W-:Y:S01]  /*fb10*/  ULDC UR7, c[0x0][0x150] ;  /* 0x0000540000077ab9 */ /* 0x000fe20000000800 */
[----:B0-----:R-:W-:Y:S01]  /*fb20*/  I2FP.F32.U32 R7, R13 ;  /* 0x0000000d00077245 */ /* 0x001fe20000201000 */
[----:B------:R-:W0:Y:S01]  /*fb30*/  LDC R18, c[0x0][0x144] ;  /* 0x00005100ff127b82 */ /* 0x000e220000000800 */
[----:B------:R-:W-:Y:S01]  /*fb40*/  ULDC.64 UR10, c[0x0][0x640] ;  /* 0x00019000000a7ab9 */ /* 0x000fe20000000a00 */
[----:B------:R-:W-:Y:S01]  /*fb50*/  IMAD.X R2, RZ, RZ, ~R2, P0 ;  /* 0x000000ffff027224 */ /* 0x000fe200000e0e02 */
[----:B------:R-:W-:-:S03]  /*fb60*/  ISETP.NE.U32.AND P0, PT, RZ, UR10, PT ;  /* 0x0000000aff007c0c */ /* 0x000fc6000bf05070 */
[----:B------:R-:W-:Y:S01]  /*fb70*/  IMAD R4, R2, UR8, RZ ;  /* 0x0000000802047c24 */ /* 0x000fe2000f8e02ff */
[----:B------:R-:W-:Y:S01]  /*fb80*/  ISETP.NE.AND.EX P0, PT, RZ, UR11, PT, P0 ;  /* 0x0000000bff007c0c */ /* 0x000fe2000bf05300 */
[----:B------:R-:W-:Y:S01]  /*fb90*/  IMAD.MOV.U32 R2, RZ, RZ, R14 ;  /* 0x000000ffff027224 */ /* 0x000fe200078e000e */
[----:B------:R-:W2:Y:S03]  /*fba0*/  LDC R15, c[0x0][0x148] ;  /* 0x00005200ff0f7b82 */ /* 0x000ea60000000800 */
[----:B------:R-:W-:Y:S01]  /*fbb0*/  IMAD.WIDE.U32 R2, R5, UR8, R2 ;  /* 0x0000000805027c25 */ /* 0x000fe2000f8e0002 */
[----:B------:R-:W-:-:S03]  /*fbc0*/  ULDC UR8, c[0x0][0x154] ;  /* 0x0000550000087ab9 */ /* 0x000fc60000000800 */
[----:B------:R-:W-:Y:S02]  /*fbd0*/  IMAD R5, R5, UR9, R4 ;  /* 0x0000000905057c24 */ /* 0x000fe4000f8e0204 */
[----:B------:R-:W-:Y:S01]  /*fbe0*/  FMUL R4, R7, UR7 ;  /* 0x0000000707047c20 */ /* 0x000fe20008400000 */
[----:B------:R-:W-:Y:S01]  /*fbf0*/  ULDC UR7, c[0x0][0x618] ;  /* 0x0001860000077ab9 */ /* 0x000fe20000000800 */
[----:B------:R-:W-:Y:S01]  /*fc00*/  ULDC UR9, c[0x0][0x608] ;  /* 0x0001820000097ab9 */ /* 0x000fe20000000800 */
[----:B------:R-:W-:-:S03]  /*fc10*/  IMAD.IADD R3, R3, 0x1, R5 ;  /* 0x0000000103037824 */ /* 0x000fc600078e0205 */
[----:B------:R-:W3:Y:S02]  /*fc20*/  F2I.U32.TRUNC.NTZ R4, R4 ;  /* 0x0000000400047305 */ /* 0x000ee4000020f000 */
[----:B------:R-:W-:Y:S02]  /*fc30*/  SHF.R.U64 R7, R2, UR7, R3 ;  /* 0x0000000702077c19 */ /* 0x000fe40008001203 */
[----:B-1----:R-:W-:-:S05]  /*fc40*/  I2FP.F32.U32 R2, R10 ;  /* 0x0000000a00027245 */ /* 0x002fca0000201000 */
[----:B------:R-:W-:Y:S01]  /*fc50*/  FMUL R5, R2, UR8 ;  /* 0x0000000802057c20 */ /* 0x000fe20008400000 */
[----:B------:R-:W-:Y:S01]  /*fc60*/  SHF.R.U32.HI R2, RZ, UR7, R3 ;  /* 0x00000007ff027c19 */ /* 0x000fe20008011603 */
[----:B------:R-:W-:Y:S02]  /*fc70*/  ULDC UR7, c[0x0][0x658] ;  /* 0x0001960000077ab9 */ /* 0x000fe40000000800 */
[----:B------:R1:W4:Y:S01]  /*fc80*/  F2I.U32.TRUNC.NTZ R19, R5 ;  /* 0x0000000500137305 */ /* 0x000322000020f000 */
[----:B------:R-:W-:Y:S01]  /*fc90*/  SHF.R.U64 R16, R7, UR9, R2 ;  /* 0x0000000907107c19 */ /* 0x000fe20008001202 */
[----:B---3--:R-:W-:Y:S01]  /*fca0*/  IMAD.MOV R4, RZ, RZ, -R4 ;  /* 0x000000ffff047224 */ /* 0x008fe200078e0a04 */
[----:B------:R-:W-:-:S03]  /*fcb0*/  SHF.R.U32.HI R3, RZ, UR9, R2 ;  /* 0x00000009ff037c19 */ /* 0x000fc60008011602 */
[----:B0-----:R-:W-:Y:S01]  /*fcc0*/  IMAD R13, R18, R4, R13 ;  /* 0x00000004120d7224 */ /* 0x001fe200078e020d */
[--C-:B------:R-:W-:Y:S02]  /*fcd0*/  SHF.R.U64 R14, R16, UR7, R3.reuse ;  /* 0x00000007100e7c19 */ /* 0x100fe40008001203 */
[----:B------:R-:W-:-:S03]  /*fce0*/  SHF.R.U32.HI R17, RZ, UR7, R3 ;  /* 0x00000007ff117c19 */ /* 0x000fc60008011603 */
[----:B------:R-:W-:Y:S02]  /*fcf0*/  IMAD.MOV.U32 R2, RZ, RZ, R14 ;  /* 0x000000ffff027224 */ /* 0x000fe400078e000e */
[----:B------:R-:W-:Y:S01]  /*fd00*/  IMAD.MOV.U32 R3, RZ, RZ, R17 ;  /* 0x000000ffff037224 */ /* 0x000fe200078e0011 */
[----:B-12-4-:R-:W-:Y:S06]  /*fd10*/  @!P0 BRA `(.L_x_313) ;  /* 0x0000000000288947 */ /* 0x016fec0003800000 */
[----:B------:R-:W-:Y:S02]  /*fd20*/  ULDC UR7, c[0x0][0x64c] ;  /* 0x0001930000077ab9 */ /* 0x000fe40000000800 */
[----:B------:R-:W-:-:S05]  /*fd30*/  IADD3 R3, P0, R14, UR7, RZ ;  /* 0x000000070e037c10 */ /* 0x000fca000ff1e0ff */
[----:B------:R-:W-:-:S04]  /*fd40*/  IMAD.X R17, RZ, RZ, R17, P0 ;  /* 0x000000ffff117224 */ /* 0x000fc800000e0611 */
[----:B------:R-:W-:-:S04]  /*fd50*/  IMAD.WIDE.U32 R4, R17, UR10, RZ ;  /* 0x0000000a11047c25 */ /* 0x000fc8000f8e00ff */
[----:B------:R-:W-:-:S04]  /*fd60*/  IMAD.WIDE.U32 R4, P0, R3, UR11, R4 ;  /* 0x0000000b03047c25 */ /* 0x000fc8000f800004 */
[----:B------:R-:W-:-:S04]  /*fd70*/  IMAD.WIDE.U32 R2, R3, UR10, RZ ;  /* 0x0000000a03027c25 */ /* 0x000fc8000f8e00ff */
[----:B------:R-:W-:Y:S01]  /*fd80*/  IMAD.MOV.U32 R2, RZ, RZ, R5 ;  /* 0x000000ffff027224 */ /* 0x000fe200078e0005 */
[----:B------:R-:W-:Y:S01]  /*fd90*/  IADD3 RZ, P1, R3, R4, RZ ;  /* 0x0000000403ff7210 */ /* 0x000fe20007f3e0ff */
[----:B------:R-:W-:-:S04]  /*fda0*/  IMAD.X R3, RZ, RZ, RZ, P0 ;  /* 0x000000ffff037224 */ /* 0x000fc800000e06ff */
[----:B------:R-:W-:-:S08]  /*fdb0*/  IMAD.WIDE.U32.X R2, R17, UR11, R2, P1 ;  /* 0x0000000b11027c25 */ /* 0x000fd000088e0402 */
.L_x_313:
[----:B------:R-:W-:Y:S01]  /*fdc0*/  ULDC UR7, c[0x0][0x648] ;  /* 0x0001920000077ab9 */ /* 0x000fe20000000800 */
[----:B------:R-:W-:Y:S01]  /*fdd0*/  LOP3.LUT R16, R16, UR6, RZ, 0xc0, !PT ;  /* 0x0000000610107c12 */ /* 0x000fe2000f8ec0ff */
[----:B------:R-:W-:Y:S01]  /*fde0*/  IMAD.MOV R19, RZ, RZ, -R19 ;  /* 0x000000ffff137224 */ /* 0x000fe200078e0a13 */
[----:B------:R-:W-:Y:S01]  /*fdf0*/  SHF.R.U64 R3, R2, UR7, R3 ;  /* 0x0000000702037c19 */ /* 0x000fe20008001203 */
[----:B------:R-:W-:Y:S01]  /*fe00*/  ULDC UR7, c[0x0][0x638] ;  /* 0x00018e0000077ab9 */ /* 0x000fe20000000800 */
[----:B------:R-:W-:Y:S01]  /*fe10*/  LOP3.LUT R7, R7, UR4, RZ, 0xc0, !PT ;  /* 0x0000000407077c12 */ /* 0x000fe2000f8ec0ff */
[----:B------:R-:W-:Y:S01]  /*fe20*/  @P2 IMAD R13, R15, R19, R10 ;  /* 0x000000130f0d2224 */ /* 0x000fe200078e020a */
[----:B------:R-:W-:Y:S01]  /*fe30*/  ULDC UR8, c[0x0][0x610] ;  /* 0x0001840000087ab9 */ /* 0x000fe20000000800 */
[----:B------:R-:W-:Y:S02]  /*fe40*/  IMAD.MOV R5, RZ, RZ, -R3 ;  /* 0x000000ffff057224 */ /* 0x000fe400078e0a03 */
[----:B------:R-:W-:-:S02]  /*fe50*/  IMAD R16, R3, UR5, R16 ;  /* 0x0000000503107c24 */ /* 0x000fc4000f8e0210 */
[----:B------:R-:W-:Y:S01]  /*fe60*/  IMAD R14, R5, UR7, R14 ;  /* 0x00000007050e7c24 */ /* 0x000fe2000f8e020e */
[----:B------:R-:W-:Y:S01]  /*fe70*/  ULDC UR7, c[0x0][0x600] ;  /* 0x0001800000077ab9 */ /* 0x000fe20000000800 */
[----:B------:R-:W-:Y:S02]  /*fe80*/  IMAD R13, R16, UR8, R13 ;  /* 0x00000008100d7c24 */ /* 0x000fe4000f8e020d */
[----:B------:R-:W-:Y:S02]  /*fe90*/  IMAD R14, R14, UR7, R7 ;  /* 0x000000070e0e7c24 */ /* 0x000fe4000f8e0207 */
[----:B------:R-:W-:-:S03]  /*fea0*/  IMAD.MOV.U32 R2, RZ, RZ, 0x1 ;  /* 0x00000001ff027424 */ /* 0x000fc600078e00ff */
[----:B------:R-:W-:Y:S02]  /*feb0*/  SEL R7, R14, R13, !P2 ;  /* 0x0000000d0e077207 */ /* 0x000fe40005000000 */
[----:B------:R-:W-:-:S07]  /*fec0*/  SEL R5, R13, R14, !P2 ;  /* 0x0000000e0d057207 */ /* 0x000fce0005000000 */
.L_x_311:
[----:B------:R-:W-:Y:S05]  /*fed0*/  BSYNC B1 ;  /* 0x0000000000017941 */ /* 0x000fea0003800000 */
.L_x_310:
[----:B------:R-:W-:-:S13]  /*fee0*/  LOP3.LUT P0, RZ, R2, 0xff, RZ, 0xc0, !PT ;  /* 0x000000ff02ff7812 */ /* 0x000fda000780c0ff */
[----:B------:R-:W-:Y:S05]  /*fef0*/  @P0 BRA `(.L_x_314) ;  /* 0xfffffff400240947 */ /* 0x000fea000383ffff */
[----:B------:R-:W-:Y:S05]  /*ff00*/  BSYNC B0 ;  /* 0x0000000000007941 */ /* 0x000fea0003800000 */
.L_x_303:
[----:B------:R-:W-:-:S03]  /*ff10*/  UMOV UR7, 0xffffffff ;  /* 0xffffffff00077882 */ /* 0x000fc60000000000 */
[----:B------:R-:W-:Y:S05]  /*ff20*/  BRA.DIV UR7, `(.L_x_315) ;  /* 0x00000006074c7947 */ /* 0x000fea000b800000 */
[----:B------:R-:W-:-:S13]  /*ff30*/  ELECT P0, URZ, PT ;  /* 0x00000000003f782f */ /* 0x000fda0003800000 */
.L_x_330:
[----:B------:R-:W-:Y:S04]  /*ff40*/  BSSY B0, `(.L_x_316) ;  /* 0x0000035000007945 */ /* 0x000fe80003800000 */
[----:B------:R-:W-:Y:S05]  /*ff50*/  @!P0 BRA `(.L_x_317) ;  /* 0x0000000000cc8947 */ /* 0x000fea0003800000 */
[----:B------:R-:W-:-:S04]  /*ff60*/  ULOP3.LUT UR7, UR13, 0x2, URZ, 0xfc, !UPT ;  /* 0x000000020d077892 */ /* 0x000fc8000f8efc3f */
[----:B------:R-:W-:-:S06]  /*ff70*/  UISETP.NE.AND UP0, UPT, UR7, 0x3, UPT ;  /* 0x000000030700788c */ /* 0x000fcc000bf05270 */
[----:B------:R-:W-:-:S13]  /*ff80*/  PLOP3.LUT P0, PT, PT, PT, UP0, 0x80, 0x0 ;  /* 0x000000000000781c */ /* 0x000fda0003f0f008 */
[----:B------:R-:W-:Y:S05]  /*ff90*/  @!P0 BRA `(.L_x_318) ;  /* 0x0000000000048947 */ /* 0x000fea0003800000 */
[----:B------:R-:W-:Y:S01]  /*ffa0*/  BPT.TRAP 0x1 ;  /* 0x000000040000795c */ /* 0x000fe20000300000 */
.L_x_318:
[----:B------:R-:W0:Y:S01]  /*ffb0*/  S2R R3, SR_CgaCtaId ;  /* 0x0000000000037919 */ /* 0x000e220000008800 */
[----:B------:R-:W-:Y:S02]  /*ffc0*/  MOV R0, 0x400 ;  /* 0x0000040000007802 */ /* 0x000fe40000000f00 */
[----:B------:R-:W-:Y:S02]  /*ffd0*/  SHF.L.U32 R2, R9, 0x1f, RZ ;  /* 0x0000001f09027819 */ /* 0x000fe400000006ff */
[----:B0-----:R-:W-:-:S05]  /*ffe0*/  LEA R3, R3, R0, 0x18 ;  /* 0x0000000003037211 */ /* 0x001fca00078ec0ff */
[----:B------:R-:W-:-:S04]  /*fff0*/  VIADD R3, R3, 0x28 ;  /* 0x0000002803037836 */ /* 0x000fc80000000000 */
[C---:B------:R-:W-:Y:S02]  /*10000*/  IMAD R5, R12.reuse, 0x8, R3 ;  /* 0x000000080c057824 */ /* 0x040fe400078e0203 */
[----:B------:R-:W-:Y:S02]  /*10010*/  VIADD R12, R12, 0x1 ;  /* 0x000000010c0c7836 */ /* 0x000fe40000000000 */
[----:B------:R-:W0:Y:S03]  /*10020*/  SYNCS.PHASECHK.TRANS64.TRYWAIT P0, [R5+URZ], R2 ;  /* 0x00000002050075a7 */ /* 0x000e26000800017f */
[----:B------:R-:W-:-:S04]  /*10030*/  ISETP.NE.AND P1, PT, R12, 0x5, PT ;  /* 0x000000050c00780c */ /* 0x000fc80003f25270 */
[----:B------:R-:W-:Y:S02]  /*10040*/  SEL R0, RZ, 0x1, P1 ;  /* 0x00000001ff007807 */ /* 0x000fe40000800000 */
[----:B------:R-:W-:Y:S02]  /*10050*/  SEL R12, R12, RZ, P1 ;  /* 0x000000ff0c0c7207 */ /* 0x000fe40000800000 */
[----:B------:R-:W-:-:S03]  /*10060*/  LOP3.LUT R9, R9, R0, RZ, 0x3c, !PT ;  /* 0x0000000009097212 */ /* 0x000fc600078e3cff */
[----:B------:R-:W-:Y:S01]  /*10070*/  IMAD R7, R12, 0x8, R3 ;  /* 0x000000080c077824 */ /* 0x000fe200078e0203 */
[----:B------:R-:W-:Y:S01]  /*10080*/  SHF.L.U32 R4, R9, 0x1f, RZ ;  /* 0x0000001f09047819 */ /* 0x000fe200000006ff */
[----:B0-----:R-:W-:Y:S06]  /*10090*/  @!P0 BRA `(.L_x_319) ;  /* 0x0000000400108947 */ /* 0x001fec0003800000 */
.L_x_331:
[----:B------:R-:W1:Y:S01]  /*100a0*/  SYNCS.PHASECHK.TRANS64.TRYWAIT P0, [R7+URZ], R4 ;  /* 0x00000004070075a7 */ /* 0x000e62000800017f */
[----:B------:R-:W-:-:S05]  /*100b0*/  VIADD R0, R12, 0x1 ;  /* 0x000000010c007836 */ /* 0x000fca0000000000 */
[----:B------:R-:W-:-:S04]  /*100c0*/  ISETP.NE.AND P1, PT, R0, 0x5, PT ;  /* 0x000000050000780c */ /* 0x000fc80003f25270 */
[----:B0-----:R-:W-:Y:S02]  /*100d0*/  SEL R2, RZ, 0x1, P1 ;  /* 0x00000001ff027807 */ /* 0x001fe40000800000 */
[----:B------:R-:W-:Y:S02]  /*100e0*/  SEL R0, R0, RZ, P1 ;  /* 0x000000ff00007207 */ /* 0x000fe40000800000 */
[----:B------:R-:W-:-:S03]  /*100f0*/  LOP3.LUT R9, R9, R2, RZ, 0x3c, !PT ;  /* 0x0000000209097212 */ /* 0x000fc600078e3cff */
[----:B------:R-:W-:Y:S01]  /*10100*/  IMAD R6, R0, 0x8, R3 ;  /* 0x0000000800067824 */ /* 0x000fe200078e0203 */
[----:B------:R-:W-:Y:S01]  /*10110*/  SHF.L.U32 R5, R9, 0x1f, RZ ;  /* 0x0000001f09057819 */ /* 0x000fe200000006ff */
[----:B-1----:R-:W-:Y:S06]  /*10120*/  @!P0 BRA `(.L_x_320) ;  /* 0x0000000400008947 */ /* 0x002fec0003800000 */
.L_x_332:
[----:B------:R-:W1:Y:S01]  /*10130*/  SYNCS.PHASECHK.TRANS64.TRYWAIT P0, [R6+URZ], R5 ;  /* 0x00000005060075a7 */ /* 0x000e62000800017f */
[----:B------:R-:W-:-:S05]  /*10140*/  VIADD R0, R0, 0x1 ;  /* 0x0000000100007836 */ /* 0x000fca0000000000 */
[----:B------:R-:W-:-:S04]  /*10150*/  ISETP.NE.AND P1, PT, R0, 0x5, PT ;  /* 0x000000050000780c */ /* 0x000fc80003f25270 */
[----:B------:R-:W-:Y:S02]  /*10160*/  SEL R2, RZ, 0x1, P1 ;  /* 0x00000001ff027807 */ /* 0x000fe40000800000 */
[----:B------:R-:W-:Y:S02]  /*10170*/  SEL R0, R0, RZ, P1 ;  /* 0x000000ff00007207 */ /* 0x000fe40000800000 */
[----:B------:R-:W-:-:S03]  /*10180*/  LOP3.LUT R9, R9, R2, RZ, 0x3c, !PT ;  /* 0x0000000209097212 */ /* 0x000fc600078e3cff */
[----:B0-----:R-:W-:Y:S01]  /*10190*/  IMAD R7, R0, 0x8, R3 ;  /* 0x0000000800077824 */ /* 0x001fe200078e0203 */
[----:B------:R-:W-:Y:S01]  /*101a0*/  SHF.L.U32 R4, R9, 0x1f, RZ ;  /* 0x0000001f09047819 */ /* 0x000fe200000006ff */
[----:B-1----:R-:W-:Y:S06]  /*101b0*/  @!P0 BRA `(.L_x_321) ;  /* 0x0000000000f08947 */ /* 0x002fec0003800000 */
.L_x_333:
[----:B------:R-:W1:Y:S01]  /*101c0*/  SYNCS.PHASECHK.TRANS64.TRYWAIT P0, [R7+URZ], R4 ;  /* 0x00000004070075a7 */ /* 0x000e62000800017f */
[----:B------:R-:W-:-:S05]  /*101d0*/  VIADD R0, R0, 0x1 ;  /* 0x0000000100007836 */ /* 0x000fca0000000000 */
[----:B------:R-:W-:-:S04]  /*101e0*/  ISETP.NE.AND P1, PT, R0, 0x5, PT ;  /* 0x000000050000780c */ /* 0x000fc80003f25270 */
[----:B------:R-:W-:Y:S02]  /*101f0*/  SEL R2, RZ, 0x1, P1 ;  /* 0x00000001ff027807 */ /* 0x000fe40000800000 */
[----:B------:R-:W-:Y:S02]  /*10200*/  SEL R0, R0, RZ, P1 ;  /* 0x000000ff00007207 */ /* 0x000fe40000800000 */
[----:B------:R-:W-:Y:S01]  /*10210*/  LOP3.LUT R2, R9, R2, RZ, 0x3c, !PT ;  /* 0x0000000209027212 */ /* 0x000fe200078e3cff */
[----:B-1----:R-:W-:Y:S06]  /*10220*/  @!P0 BRA `(.L_x_322) ;  /* 0x0000000000e88947 */ /* 0x002fec0003800000 */
.L_x_334:
[----:B------:R-:W-:Y:S01]  /*10230*/  IMAD R3, R0, 0x8, R3 ;  /* 0x0000000800037824 */ /* 0x000fe200078e0203 */
[----:B------:R-:W-:-:S07]  /*10240*/  SHF.L.U32 R0, R2, 0x1f, RZ ;  /* 0x0000001f02007819 */ /* 0x000fce00000006ff */
.L_x_323:
[----:B--2---:R2:W3:Y:S02]  /*10250*/  SYNCS.PHASECHK.TRANS64.TRYWAIT P0, [R3+URZ], R0 ;  /* 0x00000000030075a7 */ /* 0x0044e4000800017f */
[----:B---3--:R-:W-:Y:S05]  /*10260*/  @!P0 NANOSLEEP.SYNCS 0x989680 ;  /* 0x009896800000895d */ /* 0x008fea0003900000 */
[----:B------:R-:W3:Y:S02]  /*10270*/  @!P0 SYNCS.PHASECHK.TRANS64 P0, [R3+URZ], R0 ;  /* 0x00000000030085a7 */ /* 0x000ee4000800007f */
[----:B---3--:R-:W-:Y:S05]  /*10280*/  @!P0 BRA `(.L_x_323) ;  /* 0xfffffffc00f08947 */ /* 0x008fea000383ffff */
.L_x_317:
[----:B------:R-:W-:Y:S05]  /*10290*/  BSYNC B0 ;  /* 0x0000000000007941 */ /* 0x000fea0003800000 */
.L_x_316:
[----:B------:R-:W-:Y:S05]  /*102a0*/  EXIT ;  /* 0x000000000000794d */ /* 0x000fea0003800000 */
.L_x_21:
[----:B-1----:R-:W-:-:S04]  /*102b0*/  IMAD.U32 R3, RZ, RZ, UR6 ;  /* 0x00000006ff037e24 */ /* 0x002fc8000f8e00ff */
[----:B------:R1:W2:Y:S03]  /*102c0*/  SYNCS.PHASECHK.TRANS64.TRYWAIT P0, [R3+URZ], R0 ;  /* 0x00000000030075a7 */ /* 0x0002a6000800017f */
[----:B--2---:R-:W-:Y:S05]  /*102d0*/  @!P0 NANOSLEEP.SYNCS 0x989680 ;  /* 0x009896800000895d */ /* 0x004fea0003900000 */
[----:B------:R-:W2:Y:S02]  /*102e0*/  @!P0 SYNCS.PHASECHK.TRANS64 P0, [R3+URZ], R0 ;  /* 0x00000000030085a7 */ /* 0x000ea4000800007f */
[----:B--2---:R-:W-:Y:S05]  /*102f0*/  @!P0 BRA `(.L_x_21) ;  /* 0xfffffffc00ec8947 */ /* 0x004fea000383ffff */
[----:B------:R-:W-:Y:S05]  /*10300*/  BRA `(.L_x_20) ;  /* 0xffffff1800d07947 */ /* 0x000fea000383ffff */
.L_x_27:
[----:B-----5:R1:W-:Y:S02]  /*10310*/  STL [R1+0x90], R0 ;  /* 0x0000900001007387 */ /* 0x0203e40000100800 */
[----:B-1----:R-:W-:-:S04]  /*10320*/  IMAD.U32 R0, RZ, RZ, UR9 ;  /* 0x00000009ff007e24 */ /* 0x002fc8000f8e00ff */
[----:B------:R1:W3:Y:S03]  /*10330*/  SYNCS.PHASECHK.TRANS64.TRYWAIT P0, [R0+URZ], R229 ;  /* 0x000000e5000075a7 */ /* 0x0002e6000800017f */
[----:B---3--:R-:W-:Y:S05]  /*10340*/  @!P0 NANOSLEEP.SYNCS 0x989680 ;  /* 0x009896800000895d */ /* 0x008fea0003900000 */
[----:B------:R1:W3:Y:S02]  /*10350*/  @!P0 SYNCS.PHASECHK.TRANS64 P0, [R0+URZ], R229 ;  /* 0x000000e5000085a7 */ /* 0x0002e4000800007f */
[----:B-1----:R1:W5:Y:S02]  /*10360*/  LDL.LU R0, [R1+0x90] ;  /* 0x0000900001007983 */ /* 0x0023640000300800 */
[----:B-1-3--:R-:W-:Y:S05]  /*10370*/  @!P0 BRA `(.L_x_27) ;  /* 0xfffffffc00e48947 */ /* 0x00afea000383ffff */
[----:B------:R-:W-:Y:S05]  /*10380*/  BRA `(.L_x_26) ;  /* 0xffffff2c00307947 */ /* 0x000fea000383ffff */
.L_x_304:
[----:B------:R-:W-:Y:S01]  /*10390*/  BSSY B1, `(.L_x_324) ;  /* 0x0000006000017945 */ /* 0x000fe20003800000 */
[----:B------:R-:W-:-:S07]  /*103a0*/  IMAD.MOV.U32 R2, RZ, RZ, -0x1 ;  /* 0xffffffffff027424 */ /* 0x000fce00078e00ff */
[----:B------:R-:W-:Y:S05]  /*103b0*/  WARPSYNC.COLLECTIVE R2, `(.L_x_325) ;  /* 0x00000000020c7348 */ /* 0x000fea0003c00000 */
[----:B------:R-:W-:Y:S02]  /*103c0*/  ELECT P0, UR62, PT ;  /* 0x00000000003e782f */ /* 0x000fe40003800000 */
[----:B------:R-:W-:Y:S01]  /*103d0*/  MOV R2, UR62 ;  /* 0x0000003e00027c02 */ /* 0x000fe20008000f00 */
[----:B------:R-:W-:Y:S10]  /*103e0*/  ENDCOLLECTIVE ;  /* 0x000000000000791b */ /* 0x000ff40003800000 */
.L_x_325:
[----:B------:R-:W-:Y:S05]  /*103f0*/  BSYNC B1 ;  /* 0x0000000000017941 */ /* 0x000fea0003800000 */
.L_x_324:
[----:B------:R-:W-:Y:S05]  /*10400*/  BRA `(.L_x_326) ;  /* 0xffffffec00ec7947 */ /* 0x000fea000383ffff */
.L_x_307:
[----:B0-----:R0:W2:Y:S02]  /*10410*/  SYNCS.PHASECHK.TRANS64.TRYWAIT P0, [R13+URZ+0x28], R4 ;  /* 0x000028040d0075a7 */ /* 0x0010a4000800017f */
[----:B--2---:R-:W-:Y:S05]  /*10420*/  @!P0 NANOSLEEP.SYNCS 0x989680 ;  /* 0x009896800000895d */ /* 0x004fea0003900000 */
[----:B------:R-:W2:Y:S02]  /*10430*/  @!P0 SYNCS.PHASECHK.TRANS64 P0, [R13+URZ+0x28], R4 ;  /* 0x000028040d0085a7 */ /* 0x000ea4000800007f */
[----:B--2---:R-:W-:Y:S05]  /*10440*/  @!P0 BRA `(.L_x_307) ;  /* 0xfffffffc00f08947 */ /* 0x004fea000383ffff */
[----:B------:R-:W-:Y:S05]  /*10450*/  BRA `(.L_x_327) ;  /* 0xfffffff000287947 */ /* 0x000fea000383ffff */
.L_x_315:
[----:B------:R-:W-:Y:S01]  /*10460*/  BSSY B0, `(.L_x_328) ;  /* 0x0000006000007945 */ /* 0x000fe20003800000 */
[----:B------:R-:W-:-:S07]  /*10470*/  IMAD.MOV.U32 R2, RZ, RZ, -0x1 ;  /* 0xffffffffff027424 */ /* 0x000fce00078e00ff */
[----:B------:R-:W-:Y:S05]  /*10480*/  WARPSYNC.COLLECTIVE R2, `(.L_x_329) ;  /* 0x00000000020c7348 */ /* 0x000fea0003c00000 */
[----:B------:R-:W-:Y:S02]  /*10490*/  ELECT P0, UR62, PT ;  /* 0x00000000003e782f */ /* 0x000fe40003800000 */
[----:B------:R-:W-:Y:S01]  /*104a0*/  MOV R2, UR62 ;  /* 0x0000003e00027c02 */ /* 0x000fe20008000f00 */
[----:B------:R-:W-:Y:S10]  /*104b0*/  ENDCOLLECTIVE ;  /* 0x000000000000791b */ /* 0x000ff40003800000 */
.L_x_329:
[----:B------:R-:W-:Y:S05]  /*104c0*/  BSYNC B0 ;  /* 0x0000000000007941 */ /* 0x000fea0003800000 */
.L_x_328:
[----:B------:R-:W-:Y:S05]  /*104d0*/  BRA `(.L_x_330) ;  /* 0xfffffff800987947 */ /* 0x000fea000383ffff */
.L_x_319:
[----:B0-----:R0:W1:Y:S02]  /*104e0*/  SYNCS.PHASECHK.TRANS64.TRYWAIT P0, [R5+URZ], R2 ;  /* 0x00000002050075a7 */ /* 0x001064000800017f */
[----:B-1----:R-:W-:Y:S05]  /*104f0*/  @!P0 NANOSLEEP.SYNCS 0x989680 ;  /* 0x009896800000895d */ /* 0x002fea0003900000 */
[----:B------:R-:W1:Y:S02]  /*10500*/  @!P0 SYNCS.PHASECHK.TRANS64 P0, [R5+URZ], R2 ;  /* 0x00000002050085a7 */ /* 0x000e64000800007f */
[----:B-1----:R-:W-:Y:S05]  /*10510*/  @!P0 BRA `(.L_x_319) ;  /* 0xfffffffc00f08947 */ /* 0x002fea000383ffff */
[----:B------:R-:W-:Y:S05]  /*10520*/  BRA `(.L_x_331) ;  /* 0xfffffff800dc7947 */ /* 0x000fea000383ffff */
.L_x_320:
[----:B0-----:R0:W1:Y:S02]  /*10530*/  SYNCS.PHASECHK.TRANS64.TRYWAIT P0, [R7+URZ], R4 ;  /* 0x00000004070075a7 */ /* 0x001064000800017f */
[----:B-1----:R-:W-:Y:S05]  /*10540*/  @!P0 NANOSLEEP.SYNCS 0x989680 ;  /* 0x009896800000895d */ /* 0x002fea0003900000 */
[----:B------:R-:W1:Y:S02]  /*10550*/  @!P0 SYNCS.PHASECHK.TRANS64 P0, [R7+URZ], R4 ;  /* 0x00000004070085a7 */ /* 0x000e64000800007f */
[----:B-1----:R-:W-:Y:S05]  /*10560*/  @!P0 BRA `(.L_x_320) ;  /* 0xfffffffc00f08947 */ /* 0x002fea000383ffff */
[----:B------:R-:W-:Y:S05]  /*10570*/  BRA `(.L_x_332) ;  /* 0xfffffff800ec7947 */ /* 0x000fea000383ffff */
.L_x_321:
[----:B0-----:R0:W1:Y:S02]  /*10580*/  SYNCS.PHASECHK.TRANS64.TRYWAIT P0, [R6+URZ], R5 ;  /* 0x00000005060075a7 */ /* 0x001064000800017f */
[----:B-1----:R-:W-:Y:S05]  /*10590*/  @!P0 NANOSLEEP.SYNCS 0x989680 ;  /* 0x009896800000895d */ /* 0x002fea0003900000 */
[----:B------:R-:W1:Y:S02]  /*105a0*/  @!P0 SYNCS.PHASECHK.TRANS64 P0, [R6+URZ], R5 ;  /* 0x00000005060085a7 */ /* 0x000e64000800007f */
[----:B-1----:R-:W-:Y:S05]  /*105b0*/  @!P0 BRA `(.L_x_321) ;  /* 0xfffffffc00f08947 */ /* 0x002fea000383ffff */
[----:B------:R-:W-:Y:S05]  /*105c0*/  BRA `(.L_x_333) ;  /* 0xfffffff800fc7947 */ /* 0x000fea000383ffff */
.L_x_322:
[----:B-1----:R1:W2:Y:S02]  /*105d0*/  SYNCS.PHASECHK.TRANS64.TRYWAIT P0, [R7+URZ], R4 ;  /* 0x00000004070075a7 */ /* 0x0022a4000800017f */
[----:B--2---:R-:W-:Y:S05]  /*105e0*/  @!P0 NANOSLEEP.SYNCS 0x989680 ;  /* 0x009896800000895d */ /* 0x004fea0003900000 */
[----:B------:R-:W2:Y:S02]  /*105f0*/  @!P0 SYNCS.PHASECHK.TRANS64 P0, [R7+URZ], R4 ;  /* 0x00000004070085a7 */ /* 0x000ea4000800007f */
[----:B--2---:R-:W-:Y:S05]  /*10600*/  @!P0 BRA `(.L_x_322) ;  /* 0xfffffffc00f08947 */ /* 0x004fea000383ffff */
[----:B------:R-:W-:Y:S05]  /*10610*/  BRA `(.L_x_334) ;  /* 0xfffffffc00047947 */ /* 0x000fea000383ffff */
.L_x_335:
[----:B------:R-:W-:-:S00]  /*10620*/  BRA `(.L_x_335) ;  /* 0xfffffffc00fc7947 */ /* 0x000fc0000383ffff */
[----:B------:R-:W-:-:S00]  /*10630*/  NOP ;  /* 0x0000000000007918 */ /* 0x000fc00000000000 */
        /* <DEDUP_REMOVED lines=12> */
.L_x_336:


//--------------------- .nv.shared._ZN7cutlass13device_kernelINS_4gemm6kernel13GemmUniversalIN4cute5tupleIJiiiiEEENS1_10collective13CollectiveMmaINS1_37MainloopSm90TmaGmmaWarpSpecializedFP8ILi5ENS5_IJNS4_1CILi2EEENSA_ILi1EEESC_EEENS1_35KernelTmaWarpSpecializedCooperativeEEENS5_IJNSA_ILi128EEENSA_ILi256EEENSA_ILi32EEEEEENS_12float_e5m2_tENS5_IJlSC_lEEESK_SL_NS4_8TiledMMAINS4_8MMA_AtomIJNS4_4SM904GMMA31MMA_64x256x32_F32E5M2E5M2_SS_TNILNSP_7ScaleInE1ELSR_1EEEEEENS4_6LayoutISD_NS5_IJSC_NSA_ILi0EEESV_EEEEENS5_IJNS4_10UnderscoreESY_SY_EEEEENS4_13SM90_TMA_LOADENS4_14ComposedLayoutINS4_7SwizzleILi1ELi4ELi3EEENS4_18smem_ptr_flag_bitsILi8EEENSU_INS5_IJNSA_ILi8EEESI_EEENS5_IJSI_SC_EEEEEEEvNS4_8identityENS4_23SM90_TMA_LOAD_MULTICASTES1B_vS1C_EENS_8epilogue10collective6detail29Sm90TmaWarpSpecializedAdapterINS1G_15DefaultEpilogueISK_SL_SL_NS1F_6thread17LinearCombinationISK_Li1EffLNS1K_9ScaleType4KindE0ELNS_15FloatRoundStyleE2ESK_EENS1_15EpilogueDefaultEEEEEvvEEEEvNT_6ParamsE --------------------------
	.section	.nv.shared._ZN7cutlass13device_kernelINS_4gemm6kernel13GemmUniversalIN4cute5tupleIJiiiiEEENS1_10collective13CollectiveMmaINS1_37MainloopSm90TmaGmmaWarpSpecializedFP8ILi5ENS5_IJNS4_1CILi2EEENSA_ILi1EEESC_EEENS1_35KernelTmaWarpSpecializedCooperativeEEENS5_IJNSA_ILi128EEENSA_ILi256EEENSA_ILi32EEEEEENS_12float_e5m2_tENS5_IJlSC_lEEESK_SL_NS4_8TiledMMAINS4_8MMA_AtomIJNS4_4SM904GMMA31MMA_64x256x32_F32E5M2E5M2_SS_TNILNSP_7ScaleInE1ELSR_1EEEEEENS4_6LayoutISD_NS5_IJSC_NSA_ILi0EEESV_EEEEENS5_IJNS4_10UnderscoreESY_SY_EEEEENS4_13SM90_TMA_LOADENS4_14ComposedLayoutINS4_7SwizzleILi1ELi4ELi3EEENS4_18smem_ptr_flag_bitsILi8EEENSU_INS5_IJNSA_ILi8EEESI_EEENS5_IJSI_SC_EEEEEEEvNS4_8identityENS4_23SM90_TMA_LOAD_MULTICASTES1B_vS1C_EENS_8epilogue10collective6detail29Sm90TmaWarpSpecializedAdapterINS1G_15DefaultEpilogueISK_SL_SL_NS1F_6thread17LinearCombinationISK_Li1EffLNS1K_9ScaleType4KindE0ELNS_15FloatRoundStyleE2ESK_EENS1_15EpilogueDefaultEEEEEvvEEEEvNT_6ParamsE,"aw",@nobits
	.sectionflags	@""
	.align	16
	.zero		1024


//--------------------- .nv.shared.reserved.0     --------------------------
	.section	.nv.shared.reserved.0,"aw",@nobits
	.weak		__nv_reservedSMEM_offset_0_alias
	.size		__nv_reservedSMEM_offset_0_alias, 0, 0
	.other		__nv_reservedSMEM_offset_0_alias,@"STO_CUDA_RESERVED_SHARED STV_DEFAULT"
__nv_reservedSMEM_offset_0_alias:
	.zero		0


//--------------------- .nv.global                --------------------------
	.section	.nv.global,"aw",@nobits
.nv.global:
	.type		_ZN39_INTERNAL_a5e91b00_4_k_cu_45f49f80_56754cute1_E,@object
	.size		_ZN39_INTERNAL_a5e91b00_4_k_cu_45f49f80_56754cute1_E,(_ZN39_INTERNAL_a5e91b00_4_k_cu_45f49f80_56754cuda3std3__45__cpo6cbeginE - _ZN39_INTERNAL_a5e91b00_4_k_cu_45f49f80_56754cute1_E)
_ZN39_INTERNAL_a5e91b00_4_k_cu_45f49f80_56754cute1_E:
	.zero		1
	.type		_ZN39_INTERNAL_a5e91b00_4_k_cu_45f49f80_56754cuda3std3__45__cpo6cbeginE,@object
	.size		_ZN39_INTERNAL_a5e91b00_4_k_cu_45f49f80_56754cuda3std3__45__cpo6cbeginE,(_ZN39_INTERNAL_a5e91b00_4_k_cu_45f49f80_56754cuda3std3__48in_placeE - _ZN39_INTERNAL_a5e91b00_4_k_cu_45f49f80_56754cuda3std3__45__cpo6cbeginE)
_ZN39_INTERNAL_a5e91b00_4_k_cu_45f49f80_56754cuda3std3__45__cpo6cbeginE:
	.zero		1
	.type		_ZN39_INTERNAL_a5e91b00_4_k_cu_45f49f80_56754cuda3std3__48in_placeE,@object
	.size		_ZN39_INTERNAL_a5e91b00_4_k_cu_45f49f80_56754cuda3std3__48in_placeE,(_ZN39_INTERNAL_a5e91b00_4_k_cu_45f49f80_56754cuda3std6ranges3__45__cpo9iter_moveE - _ZN39_INTERNAL_a5e91b00_4_k_cu_45f49f80_56754cuda3std3__48in_placeE)
_ZN39_INTERNAL_a5e91b00_4_k_cu_45f49f80_56754cuda3std3__48in_placeE:
	.zero		1
	.type		_ZN39_INTERNAL_a5e91b00_4_k_cu_45f49f80_56754cuda3std6ranges3__45__cpo9iter_moveE,@object
	.size		_ZN39_INTERNAL_a5e91b00_4_k_cu_45f49f80_56754cuda3std6ranges3__45__cpo9iter_moveE,(_ZN39_INTERNAL_a5e91b00_4_k_cu_45f49f80_56754cuda3std3__45__cpo5beginE - _ZN39_INTERNAL_a5e91b00_4_k_cu_45f49f80_56754cuda3std6ranges3__45__cpo9iter_moveE)
_ZN39_INTERNAL_a5e91b00_4_k_cu_45f49f80_56754cuda3std6ranges3__45__cpo9iter_moveE:
	.zero		1
	.type		_ZN39_INTERNAL_a5e91b00_4_k_cu_45f49f80_56754cuda3std3__45__cpo5beginE,@object
	.size		_ZN39_INTERNAL_a5e91b00_4_k_cu_45f49f80_56754cuda3std3__45__cpo5beginE,(_ZN39_INTERNAL_a5e91b00_4_k_cu_45f49f80_56754cuda3std3__441_GLOBAL__N__a5e91b00_4_k_cu_45f49f80_56756ignoreE - _ZN39_INTERNAL_a5e91b00_4_k_cu_45f49f80_56754cuda3std3__45__cpo5beginE)
_ZN39_INTERNAL_a5e91b00_4_k_cu_45f49f80_56754cuda3std3__45__cpo5beginE:
	.zero		1
	.type		_ZN39_INTERNAL_a5e91b00_4_k_cu_45f49f80_56754cuda3std3__441_GLOBAL__N__a5e91b00_4_k_cu_45f49f80_56756ignoreE,@object
	.size		_ZN39_INTERNAL_a5e91b00_4_k_cu_45f49f80_56754cuda3std3__441_GLOBAL__N__a5e91b00_4_k_cu_45f49f80_56756ignoreE,(_ZN39_INTERNAL_a5e91b00_4_k_cu_45f49f80_56754cute7productE - _ZN39_INTERNAL_a5e91b00_4_k_cu_45f49f80_56754cuda3std3__441_GLOBAL__N__a5e91b00_4_k_cu_45f49f80_56756ignoreE)
_ZN39_INTERNAL_a5e91b00_4_k_cu_45f49f80_56754cuda3std3__441_GLOBAL__N__a5e91b00_4_k_cu_45f49f80_56756ignoreE:
	.zero		1
	.type		_ZN39_INTERNAL_a5e91b00_4_k_cu_45f49f80_56754cute7productE,@object
	.size		_ZN39_INTERNAL_a5e91b00_4_k_cu_45f49f80_56754cute7productE,(_ZN39_INTERNAL_a5e91b00_4_k_cu_45f49f80_56754cuda3std3__45__cpo3endE - _ZN39_INTERNAL_a5e91b00_4_k_cu_45f49f80_56754cute7productE)
_ZN39_INTERNAL_a5e91b00_4_k_cu_45f49f80_56754cute7productE:
	.zero		1
	.type		_ZN39_INTERNAL_a5e91b00_4_k_cu_45f49f80_56754cuda3std3__45__cpo3endE,@object
	.size		_ZN39_INTERNAL_a5e91b00_4_k_cu_45f49f80_56754cuda3std3__45__cpo3endE,(_ZN39_INTERNAL_a5e91b00_4_k_cu_45f49f80_56754cuda3std3__419piecewise_constructE - _ZN39_INTERNAL_a5e91b00_4_k_cu_45f49f80_56754cuda3std3__45__cpo3endE)
_ZN39_INTERNAL_a5e91b00_4_k_cu_45f49f80_56754cuda3std3__45__cpo3endE:
	.zero		1
	.type		_ZN39_INTERNAL_a5e91b00_4_k_cu_45f49f80_56754cuda3std3__419piecewise_constructE,@object
	.size		_ZN39_INTERNAL_a5e91b00_4_k_cu_45f49f80_56754cuda3std3__419piecewise_constructE,(_ZN39_INTERNAL_a5e91b00_4_k_cu_45f49f80_56754cuda3std3__45__cpo4cendE - _ZN39_INTERNAL_a5e91b00_4_k_cu_45f49f80_56754cuda3std3__419piecewise_constructE)
_ZN39_INTERNAL_a5e91b00_4_k_cu_45f49f80_56754cuda3std3__419piecewise_constructE:
	.zero		1
	.type		_ZN39_INTERNAL_a5e91b00_4_k_cu_45f49f80_56754cuda3std3__45__cpo4cendE,@object
	.size		_ZN39_INTERNAL_a5e91b00_4_k_cu_45f49f80_56754cuda3std3__45__cpo4cendE,(_ZN39_INTERNAL_a5e91b00_4_k_cu_45f49f80_56754cuda3std6ranges3__45__cpo4swapE - _ZN39_INTERNAL_a5e91b00_4_k_cu_45f49f80_56754cuda3std3__45__cpo4cendE)
_ZN39_INTERNAL_a5e91b00_4_k_cu_45f49f80_56754cuda3std3__45__cpo4cendE:
	.zero		1
	.type		_ZN39_INTERNAL_a5e91b00_4_k_cu_45f49f80_56754cuda3std6ranges3__45__cpo4swapE,@object
	.size		_ZN39_INTERNAL_a5e91b00_4_k_cu_45f49f80_56754cuda3std6ranges3__45__cpo4swapE,(.L_7 - _ZN39_INTERNAL_a5e91b00_4_k_cu_45f49f80_56754cuda3std6ranges3__45__cpo4swapE)
_ZN39_INTERNAL_a5e91b00_4_k_cu_45f49f80_56754cuda3std6ranges3__45__cpo4swapE:
	.zero		1
.L_7:


//--------------------- .nv.constant0._ZN7cutlass13device_kernelINS_4gemm6kernel13GemmUniversalIN4cute5tupleIJiiiiEEENS1_10collective13CollectiveMmaINS1_37MainloopSm90TmaGmmaWarpSpecializedFP8ILi5ENS5_IJNS4_1CILi2EEENSA_ILi1EEESC_EEENS1_35KernelTmaWarpSpecializedCooperativeEEENS5_IJNSA_ILi128EEENSA_ILi256EEENSA_ILi32EEEEEENS_12float_e5m2_tENS5_IJlSC_lEEESK_SL_NS4_8TiledMMAINS4_8MMA_AtomIJNS4_4SM904GMMA31MMA_64x256x32_F32E5M2E5M2_SS_TNILNSP_7ScaleInE1ELSR_1EEEEEENS4_6LayoutISD_NS5_IJSC_NSA_ILi0EEESV_EEEEENS5_IJNS4_10UnderscoreESY_SY_EEEEENS4_13SM90_TMA_LOADENS4_14ComposedLayoutINS4_7SwizzleILi1ELi4ELi3EEENS4_18smem_ptr_flag_bitsILi8EEENSU_INS5_IJNSA_ILi8EEESI_EEENS5_IJSI_SC_EEEEEEEvNS4_8identityENS4_23SM90_TMA_LOAD_MULTICASTES1B_vS1C_EENS_8epilogue10collective6detail29Sm90TmaWarpSpecializedAdapterINS1G_15DefaultEpilogueISK_SL_SL_NS1F_6thread17LinearCombinationISK_Li1EffLNS1K_9ScaleType4KindE0ELNS_15FloatRoundStyleE2ESK_EENS1_15EpilogueDefaultEEEEEvvEEEEvNT_6ParamsE --------------------------
	.section	.nv.constant0._ZN7cutlass13device_kernelINS_4gemm6kernel13GemmUniversalIN4cute5tupleIJiiiiEEENS1_10collective13CollectiveMmaINS1_37MainloopSm90TmaGmmaWarpSpecializedFP8ILi5ENS5_IJNS4_1CILi2EEENSA_ILi1EEESC_EEENS1_35KernelTmaWarpSpecializedCooperativeEEENS5_IJNSA_ILi128EEENSA_ILi256EEENSA_ILi32EEEEEENS_12float_e5m2_tENS5_IJlSC_lEEESK_SL_NS4_8TiledMMAINS4_8MMA_AtomIJNS4_4SM904GMMA31MMA_64x256x32_F32E5M2E5M2_SS_TNILNSP_7ScaleInE1ELSR_1EEEEEENS4_6LayoutISD_NS5_IJSC_NSA_ILi0EEESV_EEEEENS5_IJNS4_10UnderscoreESY_SY_EEEEENS4_13SM90_TMA_LOADENS4_14ComposedLayoutINS4_7SwizzleILi1ELi4ELi3EEENS4_18smem_ptr_flag_bitsILi8EEENSU_INS5_IJNSA_ILi8EEESI_EEENS5_IJSI_SC_EEEEEEEvNS4_8identityENS4_23SM90_TMA_LOAD_MULTICASTES1B_vS1C_EENS_8epilogue10collective6detail29Sm90TmaWarpSpecializedAdapterINS1G_15DefaultEpilogueISK_SL_SL_NS1F_6thread17LinearCombinationISK_Li1EffLNS1K_9ScaleType4KindE0ELNS_15FloatRoundStyleE2ESK_EENS1_15EpilogueDefaultEEEEEvvEEEEvNT_6ParamsE,"a",@progbits
	.sectionflags	@""
	.align	4
.nv.constant0._ZN7cutlass13device_kernelINS_4gemm6kernel13GemmUniversalIN4cute5tupleIJiiiiEEENS1_10collective13CollectiveMmaINS1_37MainloopSm90TmaGmmaWarpSpecializedFP8ILi5ENS5_IJNS4_1CILi2EEENSA_ILi1EEESC_EEENS1_35KernelTmaWarpSpecializedCooperativeEEENS5_IJNSA_ILi128EEENSA_ILi256EEENSA_ILi32EEEEEENS_12float_e5m2_tENS5_IJlSC_lEEESK_SL_NS4_8TiledMMAINS4_8MMA_AtomIJNS4_4SM904GMMA31MMA_64x256x32_F32E5M2E5M2_SS_TNILNSP_7ScaleInE1ELSR_1EEEEEENS4_6LayoutISD_NS5_IJSC_NSA_ILi0EEESV_EEEEENS5_IJNS4_10UnderscoreESY_SY_EEEEENS4_13SM90_TMA_LOADENS4_14ComposedLayoutINS4_7SwizzleILi1ELi4ELi3EEENS4_18smem_ptr_flag_bitsILi8EEENSU_INS5_IJNSA_ILi8EEESI_EEENS5_IJSI_SC_EEEEEEEvNS4_8identityENS4_23SM90_TMA_LOAD_MULTICASTES1B_vS1C_EENS_8epilogue10collective6detail29Sm90TmaWarpSpecializedAdapterINS1G_15DefaultEpilogueISK_SL_SL_NS1F_6thread17LinearCombinationISK_Li1EffLNS1K_9ScaleType4KindE0ELNS_15FloatRoundStyleE2ESK_EENS1_15EpilogueDefaultEEEEEvvEEEEvNT_6ParamsE:
	.zero		1664


//--------------------- SYMBOLS --------------------------

	.type		.nv.reservedSmem.offset0,@object
	.size		.nv.reservedSmem.offset0,0x4
